//
// Generated by NVIDIA NVVM Compiler
//
// Compiler Build ID: CL-36424714
// Cuda compilation tools, release 13.0, V13.0.88
// Based on NVVM 20.0.0
//

.version 9.0
.target sm_100
.address_size 64


.entry _Z16transpose_kernelPfiiS_i(
	.param .u64 .ptr .align 1 _Z16transpose_kernelPfiiS_i_param_0,
	.param .u32 _Z16transpose_kernelPfiiS_i_param_1,
	.param .u32 _Z16transpose_kernelPfiiS_i_param_2,
	.param .u64 .ptr .align 1 _Z16transpose_kernelPfiiS_i_param_3,
	.param .u32 _Z16transpose_kernelPfiiS_i_param_4
)
{
	.reg .pred 	%p<2>;
	.reg .b32 	%r<12>;
	.reg .b32 	%f<2>;
	.reg .b64 	%rd<9>;

	ld.param.u64 	%rd1, [_Z16transpose_kernelPfiiS_i_param_0];
	ld.param.u32 	%r2, [_Z16transpose_kernelPfiiS_i_param_1];
	ld.param.u32 	%r3, [_Z16transpose_kernelPfiiS_i_param_2];
	ld.param.u64 	%rd2, [_Z16transpose_kernelPfiiS_i_param_3];
	ld.param.u32 	%r4, [_Z16transpose_kernelPfiiS_i_param_4];
	mov.u32 	%r5, %ntid.x;
	mov.u32 	%r6, %ctaid.x;
	mov.u32 	%r7, %tid.x;
	mad.lo.s32 	%r1, %r5, %r6, %r7;
	setp.ge.s32 	%p1, %r1, %r4;
	@%p1 bra 	$L__BB0_2;
	cvta.to.global.u64 	%rd3, %rd1;
	cvta.to.global.u64 	%rd4, %rd2;
	div.s32 	%r8, %r1, %r3;
	mul.lo.s32 	%r9, %r8, %r3;
	sub.s32 	%r10, %r1, %r9;
	mad.lo.s32 	%r11, %r10, %r2, %r8;
	mul.wide.s32 	%rd5, %r11, 4;
	add.s64 	%rd6, %rd3, %rd5;
	ld.global.f32 	%f1, [%rd6];
	mul.wide.s32 	%rd7, %r1, 4;
	add.s64 	%rd8, %rd4, %rd7;
	st.global.f32 	[%rd8], %f1;
$L__BB0_2:
	ret;

}
.entry _Z13decode_kernelPfiifS_S_ii(
	.param .u64 .ptr .align 1 _Z13decode_kernelPfiifS_S_ii_param_0,
	.param .u32 _Z13decode_kernelPfiifS_S_ii_param_1,
	.param .u32 _Z13decode_kernelPfiifS_S_ii_param_2,
	.param .f32 _Z13decode_kernelPfiifS_S_ii_param_3,
	.param .u64 .ptr .align 1 _Z13decode_kernelPfiifS_S_ii_param_4,
	.param .u64 .ptr .align 1 _Z13decode_kernelPfiifS_S_ii_param_5,
	.param .u32 _Z13decode_kernelPfiifS_S_ii_param_6,
	.param .u32 _Z13decode_kernelPfiifS_S_ii_param_7
)
{
	.reg .pred 	%p<42>;
	.reg .b32 	%r<117>;
	.reg .b32 	%f<117>;
	.reg .b64 	%rd<26>;

	ld.param.u64 	%rd13, [_Z13decode_kernelPfiifS_S_ii_param_0];
	ld.param.u32 	%r37, [_Z13decode_kernelPfiifS_S_ii_param_1];
	ld.param.u32 	%r34, [_Z13decode_kernelPfiifS_S_ii_param_2];
	ld.param.f32 	%f18, [_Z13decode_kernelPfiifS_S_ii_param_3];
	ld.param.u64 	%rd14, [_Z13decode_kernelPfiifS_S_ii_param_4];
	ld.param.u64 	%rd15, [_Z13decode_kernelPfiifS_S_ii_param_5];
	ld.param.u32 	%r35, [_Z13decode_kernelPfiifS_S_ii_param_6];
	ld.param.u32 	%r36, [_Z13decode_kernelPfiifS_S_ii_param_7];
	cvta.to.global.u64 	%rd1, %rd15;
	mov.u32 	%r38, %ntid.x;
	mov.u32 	%r39, %ctaid.x;
	mov.u32 	%r40, %tid.x;
	mad.lo.s32 	%r1, %r38, %r39, %r40;
	setp.ge.s32 	%p1, %r1, %r37;
	@%p1 bra 	$L__BB1_19;
	cvta.to.global.u64 	%rd16, %rd13;
	add.s32 	%r41, %r34, 4;
	mul.lo.s32 	%r42, %r41, %r1;
	mul.wide.s32 	%rd17, %r42, 4;
	add.s64 	%rd2, %rd16, %rd17;
	ld.global.f32 	%f114, [%rd2+16];
	setp.lt.s32 	%p2, %r34, 2;
	mov.f32 	%f116, 0f00000000;
	@%p2 bra 	$L__BB1_16;
	add.s64 	%rd23, %rd2, 20;
	add.s32 	%r2, %r34, -1;
	add.s32 	%r46, %r34, -2;
	and.b32  	%r3, %r2, 15;
	setp.lt.u32 	%p3, %r46, 15;
	mov.b32 	%r116, 0;
	mov.b32 	%r108, 1;
	@%p3 bra 	$L__BB1_6;
	and.b32  	%r4, %r2, -16;
	mov.b32 	%r102, 0;
	mov.u32 	%r116, %r102;
$L__BB1_4:
	.pragma "nounroll";
	add.s32 	%r48, %r102, 1;
	ld.global.f32 	%f21, [%rd23];
	setp.gt.f32 	%p4, %f21, %f114;
	selp.f32 	%f22, %f21, %f114, %p4;
	selp.b32 	%r49, %r48, %r116, %p4;
	ld.global.f32 	%f23, [%rd23+4];
	setp.gt.f32 	%p5, %f23, %f22;
	selp.f32 	%f24, %f23, %f22, %p5;
	add.s32 	%r50, %r102, 2;
	selp.b32 	%r51, %r50, %r49, %p5;
	ld.global.f32 	%f25, [%rd23+8];
	setp.gt.f32 	%p6, %f25, %f24;
	selp.f32 	%f26, %f25, %f24, %p6;
	add.s32 	%r52, %r102, 3;
	selp.b32 	%r53, %r52, %r51, %p6;
	ld.global.f32 	%f27, [%rd23+12];
	setp.gt.f32 	%p7, %f27, %f26;
	selp.f32 	%f28, %f27, %f26, %p7;
	add.s32 	%r54, %r102, 4;
	selp.b32 	%r55, %r54, %r53, %p7;
	ld.global.f32 	%f29, [%rd23+16];
	setp.gt.f32 	%p8, %f29, %f28;
	selp.f32 	%f30, %f29, %f28, %p8;
	add.s32 	%r56, %r102, 5;
	selp.b32 	%r57, %r56, %r55, %p8;
	ld.global.f32 	%f31, [%rd23+20];
	setp.gt.f32 	%p9, %f31, %f30;
	selp.f32 	%f32, %f31, %f30, %p9;
	add.s32 	%r58, %r102, 6;
	selp.b32 	%r59, %r58, %r57, %p9;
	ld.global.f32 	%f33, [%rd23+24];
	setp.gt.f32 	%p10, %f33, %f32;
	selp.f32 	%f34, %f33, %f32, %p10;
	add.s32 	%r60, %r102, 7;
	selp.b32 	%r61, %r60, %r59, %p10;
	ld.global.f32 	%f35, [%rd23+28];
	setp.gt.f32 	%p11, %f35, %f34;
	selp.f32 	%f36, %f35, %f34, %p11;
	add.s32 	%r62, %r102, 8;
	selp.b32 	%r63, %r62, %r61, %p11;
	ld.global.f32 	%f37, [%rd23+32];
	setp.gt.f32 	%p12, %f37, %f36;
	selp.f32 	%f38, %f37, %f36, %p12;
	add.s32 	%r64, %r102, 9;
	selp.b32 	%r65, %r64, %r63, %p12;
	ld.global.f32 	%f39, [%rd23+36];
	setp.gt.f32 	%p13, %f39, %f38;
	selp.f32 	%f40, %f39, %f38, %p13;
	add.s32 	%r66, %r102, 10;
	selp.b32 	%r67, %r66, %r65, %p13;
	ld.global.f32 	%f41, [%rd23+40];
	setp.gt.f32 	%p14, %f41, %f40;
	selp.f32 	%f42, %f41, %f40, %p14;
	add.s32 	%r68, %r102, 11;
	selp.b32 	%r69, %r68, %r67, %p14;
	ld.global.f32 	%f43, [%rd23+44];
	setp.gt.f32 	%p15, %f43, %f42;
	selp.f32 	%f44, %f43, %f42, %p15;
	add.s32 	%r70, %r102, 12;
	selp.b32 	%r71, %r70, %r69, %p15;
	ld.global.f32 	%f45, [%rd23+48];
	setp.gt.f32 	%p16, %f45, %f44;
	selp.f32 	%f46, %f45, %f44, %p16;
	add.s32 	%r72, %r102, 13;
	selp.b32 	%r73, %r72, %r71, %p16;
	ld.global.f32 	%f47, [%rd23+52];
	setp.gt.f32 	%p17, %f47, %f46;
	selp.f32 	%f48, %f47, %f46, %p17;
	add.s32 	%r74, %r102, 14;
	selp.b32 	%r75, %r74, %r73, %p17;
	ld.global.f32 	%f49, [%rd23+56];
	setp.gt.f32 	%p18, %f49, %f48;
	selp.f32 	%f50, %f49, %f48, %p18;
	add.s32 	%r76, %r102, 15;
	selp.b32 	%r77, %r76, %r75, %p18;
	ld.global.f32 	%f51, [%rd23+60];
	setp.gt.f32 	%p19, %f51, %f50;
	selp.f32 	%f114, %f51, %f50, %p19;
	add.s32 	%r102, %r102, 16;
	selp.b32 	%r116, %r102, %r77, %p19;
	add.s64 	%rd23, %rd23, 64;
	setp.ne.s32 	%p20, %r102, %r4;
	@%p20 bra 	$L__BB1_4;
	add.s32 	%r108, %r102, 1;
$L__BB1_6:
	setp.eq.s32 	%p21, %r3, 0;
	@%p21 bra 	$L__BB1_15;
	and.b32  	%r13, %r2, 7;
	setp.lt.u32 	%p22, %r3, 8;
	@%p22 bra 	$L__BB1_9;
	ld.global.f32 	%f53, [%rd23];
	setp.gt.f32 	%p23, %f53, %f114;
	selp.f32 	%f54, %f53, %f114, %p23;
	selp.b32 	%r79, %r108, %r116, %p23;
	ld.global.f32 	%f55, [%rd23+4];
	setp.gt.f32 	%p24, %f55, %f54;
	add.s32 	%r80, %r108, 1;
	selp.f32 	%f56, %f55, %f54, %p24;
	selp.b32 	%r81, %r80, %r79, %p24;
	ld.global.f32 	%f57, [%rd23+8];
	setp.gt.f32 	%p25, %f57, %f56;
	add.s32 	%r82, %r108, 2;
	selp.f32 	%f58, %f57, %f56, %p25;
	selp.b32 	%r83, %r82, %r81, %p25;
	ld.global.f32 	%f59, [%rd23+12];
	setp.gt.f32 	%p26, %f59, %f58;
	add.s32 	%r84, %r108, 3;
	selp.f32 	%f60, %f59, %f58, %p26;
	selp.b32 	%r85, %r84, %r83, %p26;
	ld.global.f32 	%f61, [%rd23+16];
	setp.gt.f32 	%p27, %f61, %f60;
	add.s32 	%r86, %r108, 4;
	selp.f32 	%f62, %f61, %f60, %p27;
	selp.b32 	%r87, %r86, %r85, %p27;
	ld.global.f32 	%f63, [%rd23+20];
	setp.gt.f32 	%p28, %f63, %f62;
	add.s32 	%r88, %r108, 5;
	selp.f32 	%f64, %f63, %f62, %p28;
	selp.b32 	%r89, %r88, %r87, %p28;
	ld.global.f32 	%f65, [%rd23+24];
	setp.gt.f32 	%p29, %f65, %f64;
	add.s32 	%r90, %r108, 6;
	selp.f32 	%f66, %f65, %f64, %p29;
	selp.b32 	%r91, %r90, %r89, %p29;
	ld.global.f32 	%f67, [%rd23+28];
	setp.gt.f32 	%p30, %f67, %f66;
	add.s32 	%r92, %r108, 7;
	selp.f32 	%f114, %f67, %f66, %p30;
	selp.b32 	%r116, %r92, %r91, %p30;
	add.s64 	%rd23, %rd23, 32;
	add.s32 	%r108, %r108, 8;
$L__BB1_9:
	setp.eq.s32 	%p31, %r13, 0;
	@%p31 bra 	$L__BB1_15;
	and.b32  	%r19, %r2, 3;
	setp.lt.u32 	%p32, %r13, 4;
	@%p32 bra 	$L__BB1_12;
	ld.global.f32 	%f69, [%rd23];
	setp.gt.f32 	%p33, %f69, %f114;
	selp.f32 	%f70, %f69, %f114, %p33;
	selp.b32 	%r94, %r108, %r116, %p33;
	ld.global.f32 	%f71, [%rd23+4];
	setp.gt.f32 	%p34, %f71, %f70;
	add.s32 	%r95, %r108, 1;
	selp.f32 	%f72, %f71, %f70, %p34;
	selp.b32 	%r96, %r95, %r94, %p34;
	ld.global.f32 	%f73, [%rd23+8];
	setp.gt.f32 	%p35, %f73, %f72;
	add.s32 	%r97, %r108, 2;
	selp.f32 	%f74, %f73, %f72, %p35;
	selp.b32 	%r98, %r97, %r96, %p35;
	ld.global.f32 	%f75, [%rd23+12];
	setp.gt.f32 	%p36, %f75, %f74;
	add.s32 	%r99, %r108, 3;
	selp.f32 	%f114, %f75, %f74, %p36;
	selp.b32 	%r116, %r99, %r98, %p36;
	add.s64 	%rd23, %rd23, 16;
	add.s32 	%r108, %r108, 4;
$L__BB1_12:
	setp.eq.s32 	%p37, %r19, 0;
	@%p37 bra 	$L__BB1_15;
	neg.s32 	%r113, %r19;
$L__BB1_14:
	.pragma "nounroll";
	ld.global.f32 	%f76, [%rd23];
	setp.gt.f32 	%p38, %f76, %f114;
	selp.f32 	%f114, %f76, %f114, %p38;
	selp.b32 	%r116, %r108, %r116, %p38;
	add.s32 	%r108, %r108, 1;
	add.s64 	%rd23, %rd23, 4;
	add.s32 	%r113, %r113, 1;
	setp.ne.s32 	%p39, %r113, 0;
	@%p39 bra 	$L__BB1_14;
$L__BB1_15:
	cvt.rn.f32.u32 	%f116, %r116;
$L__BB1_16:
	setp.lt.f32 	%p40, %f114, %f18;
	@%p40 bra 	$L__BB1_19;
	atom.global.add.f32 	%f77, [%rd1], 0f3F800000;
	cvt.rzi.s32.f32 	%r33, %f77;
	setp.ge.s32 	%p41, %r33, %r35;
	@%p41 bra 	$L__BB1_19;
	cvta.to.global.u64 	%rd18, %rd14;
	ld.global.f32 	%f78, [%rd2];
	ld.global.f32 	%f79, [%rd2+4];
	ld.global.f32 	%f80, [%rd2+8];
	ld.global.f32 	%f81, [%rd2+12];
	mul.f32 	%f82, %f80, 0f3F000000;
	sub.f32 	%f83, %f78, %f82;
	mul.f32 	%f84, %f81, 0f3F000000;
	sub.f32 	%f85, %f79, %f84;
	add.f32 	%f86, %f78, %f82;
	add.f32 	%f87, %f79, %f84;
	ld.global.f32 	%f88, [%rd18];
	ld.global.f32 	%f89, [%rd18+4];
	mul.f32 	%f90, %f89, %f85;
	fma.rn.f32 	%f91, %f88, %f83, %f90;
	ld.global.f32 	%f92, [%rd18+8];
	add.f32 	%f93, %f92, %f91;
	ld.global.f32 	%f94, [%rd18+12];
	ld.global.f32 	%f95, [%rd18+16];
	mul.f32 	%f96, %f85, %f95;
	fma.rn.f32 	%f97, %f83, %f94, %f96;
	ld.global.f32 	%f98, [%rd18+20];
	add.f32 	%f99, %f98, %f97;
	mul.f32 	%f100, %f87, %f89;
	fma.rn.f32 	%f101, %f86, %f88, %f100;
	add.f32 	%f102, %f92, %f101;
	mul.f32 	%f103, %f87, %f95;
	fma.rn.f32 	%f104, %f86, %f94, %f103;
	add.f32 	%f105, %f98, %f104;
	mul.lo.s32 	%r100, %r33, %r36;
	mul.wide.s32 	%rd19, %r100, 4;
	add.s64 	%rd20, %rd1, %rd19;
	st.global.f32 	[%rd20+4], %f93;
	st.global.f32 	[%rd20+8], %f99;
	st.global.f32 	[%rd20+12], %f102;
	st.global.f32 	[%rd20+16], %f105;
	st.global.f32 	[%rd20+20], %f114;
	st.global.f32 	[%rd20+24], %f116;
	mov.b32 	%r101, 1065353216;
	st.global.u32 	[%rd20+28], %r101;
$L__BB1_19:
	ret;

}
.entry _Z15fast_nms_kernelPfifi(
	.param .u64 .ptr .align 1 _Z15fast_nms_kernelPfifi_param_0,
	.param .u32 _Z15fast_nms_kernelPfifi_param_1,
	.param .f32 _Z15fast_nms_kernelPfifi_param_2,
	.param .u32 _Z15fast_nms_kernelPfifi_param_3
)
{
	.reg .pred 	%p<12>;
	.reg .b32 	%r<16>;
	.reg .b32 	%f<39>;
	.reg .b64 	%rd<7>;

	ld.param.u64 	%rd4, [_Z15fast_nms_kernelPfifi_param_0];
	ld.param.u32 	%r6, [_Z15fast_nms_kernelPfifi_param_1];
	ld.param.f32 	%f14, [_Z15fast_nms_kernelPfifi_param_2];
	ld.param.u32 	%r5, [_Z15fast_nms_kernelPfifi_param_3];
	cvta.to.global.u64 	%rd1, %rd4;
	mov.u32 	%r7, %ntid.x;
	mov.u32 	%r8, %ctaid.x;
	mov.u32 	%r9, %tid.x;
	mad.lo.s32 	%r1, %r7, %r8, %r9;
	ld.global.f32 	%f15, [%rd1];
	cvt.rzi.s32.f32 	%r10, %f15;
	min.s32 	%r2, %r10, %r6;
	setp.ge.s32 	%p1, %r1, %r2;
	@%p1 bra 	$L__BB2_12;
	setp.lt.s32 	%p2, %r2, 1;
	@%p2 bra 	$L__BB2_12;
	mul.lo.s32 	%r12, %r5, %r1;
	mul.wide.s32 	%rd5, %r12, 4;
	add.s64 	%rd2, %rd1, %rd5;
	mov.b32 	%r15, 0;
$L__BB2_3:
	setp.eq.s32 	%p3, %r15, %r1;
	@%p3 bra 	$L__BB2_11;
	mul.lo.s32 	%r13, %r15, %r5;
	mul.wide.s32 	%rd6, %r13, 4;
	add.s64 	%rd3, %rd1, %rd6;
	ld.global.f32 	%f16, [%rd2+24];
	ld.global.f32 	%f17, [%rd3+24];
	setp.neu.f32 	%p4, %f16, %f17;
	@%p4 bra 	$L__BB2_11;
	ld.global.f32 	%f1, [%rd3+20];
	ld.global.f32 	%f2, [%rd2+20];
	setp.ltu.f32 	%p5, %f1, %f2;
	@%p5 bra 	$L__BB2_11;
	setp.eq.f32 	%p6, %f1, %f2;
	setp.lt.s32 	%p7, %r15, %r1;
	and.pred  	%p8, %p7, %p6;
	@%p8 bra 	$L__BB2_11;
	ld.global.f32 	%f3, [%rd2+4];
	ld.global.f32 	%f4, [%rd2+8];
	ld.global.f32 	%f5, [%rd2+12];
	ld.global.f32 	%f6, [%rd2+16];
	ld.global.f32 	%f7, [%rd3+4];
	ld.global.f32 	%f8, [%rd3+8];
	ld.global.f32 	%f9, [%rd3+12];
	ld.global.f32 	%f10, [%rd3+16];
	max.f32 	%f19, %f3, %f7;
	max.f32 	%f20, %f4, %f8;
	min.f32 	%f21, %f5, %f9;
	min.f32 	%f22, %f6, %f10;
	sub.f32 	%f23, %f21, %f19;
	max.f32 	%f24, %f23, 0f00000000;
	sub.f32 	%f25, %f22, %f20;
	max.f32 	%f26, %f25, 0f00000000;
	mul.f32 	%f11, %f24, %f26;
	setp.eq.f32 	%p9, %f11, 0f00000000;
	mov.f32 	%f38, 0f00000000;
	@%p9 bra 	$L__BB2_9;
	sub.f32 	%f27, %f5, %f3;
	max.f32 	%f28, %f27, 0f00000000;
	sub.f32 	%f29, %f6, %f4;
	max.f32 	%f30, %f29, 0f00000000;
	sub.f32 	%f31, %f9, %f7;
	max.f32 	%f32, %f31, 0f00000000;
	sub.f32 	%f33, %f10, %f8;
	max.f32 	%f34, %f33, 0f00000000;
	mul.f32 	%f35, %f32, %f34;
	fma.rn.f32 	%f36, %f28, %f30, %f35;
	sub.f32 	%f37, %f36, %f11;
	div.rn.f32 	%f38, %f11, %f37;
$L__BB2_9:
	setp.leu.f32 	%p10, %f38, %f14;
	@%p10 bra 	$L__BB2_11;
	mov.b32 	%r14, 0;
	st.global.u32 	[%rd2+28], %r14;
	bra.uni 	$L__BB2_12;
$L__BB2_11:
	add.s32 	%r15, %r15, 1;
	setp.ne.s32 	%p11, %r15, %r2;
	@%p11 bra 	$L__BB2_3;
$L__BB2_12:
	ret;

}


// ===== COMPILED SASS (sm_100) =====

	.target	sm_100

	.elftype	@"ET_EXEC"


//--------------------- .note.nv.tkinfo           --------------------------
	.section	.note.nv.tkinfo,"",@"SHT_NOTE"
	.sectionflags	@"SHF_NOTE_NV_TKINFO"
	.tkinfo
        /*0018*/ 	.word	0x00000002
        /*0030*/ 	.string	""
        /*0030*/ 	.string	"ptxas"
        /*0030*/ 	.string	"Cuda compilation tools, release 13.0, V13.0.88"
        /*0030*/ 	.string	"Build cuda_13.0.r13.0/compiler.36424714_0"
        /*0030*/ 	.string	"-arch sm_100 -m 64 "



//--------------------- .note.nv.cuinfo           --------------------------
	.section	.note.nv.cuinfo,"",@"SHT_NOTE"
	.sectionflags	@"SHF_NOTE_NV_CUINFO"
        /*0018*/ 	.short	0x0002
        /*001a*/ 	.short	0x0064
        /*001c*/ 	.short	0x0082
	.zero		2


//--------------------- .nv.info                  --------------------------
	.section	.nv.info,"",@"SHT_CUDA_INFO"
	.align	4


	//----- nvinfo : EIATTR_REGCOUNT
	.align		4
        /*0000*/ 	.byte	0x04, 0x2f
        /*0002*/ 	.short	(.L_1 - .L_0)
	.align		4
.L_0:
        /*0004*/ 	.word	index@(_Z16transpose_kernelPfiiS_i)
        /*0008*/ 	.word	0x0000000c


	//----- nvinfo : EIATTR_FRAME_SIZE
	.align		4
.L_1:
        /*000c*/ 	.byte	0x04, 0x11
        /*000e*/ 	.short	(.L_3 - .L_2)
	.align		4
.L_2:
        /*0010*/ 	.word	index@(_Z16transpose_kernelPfiiS_i)
        /*0014*/ 	.word	0x00000000


	//----- nvinfo : EIATTR_REGCOUNT
	.align		4
.L_3:
        /*0018*/ 	.byte	0x04, 0x2f
        /*001a*/ 	.short	(.L_5 - .L_4)
	.align		4
.L_4:
        /*001c*/ 	.word	index@(_Z13decode_kernelPfiifS_S_ii)
        /*0020*/ 	.word	0x00000020


	//----- nvinfo : EIATTR_FRAME_SIZE
	.align		4
.L_5:
        /*0024*/ 	.byte	0x04, 0x11
        /*0026*/ 	.short	(.L_7 - .L_6)
	.align		4
.L_6:
        /*0028*/ 	.word	index@(_Z13decode_kernelPfiifS_S_ii)
        /*002c*/ 	.word	0x00000000


	//----- nvinfo : EIATTR_REGCOUNT
	.align		4
.L_7:
        /*0030*/ 	.byte	0x04, 0x2f
        /*0032*/ 	.short	(.L_9 - .L_8)
	.align		4
.L_8:
        /*0034*/ 	.word	index@(_Z15fast_nms_kernelPfifi)
        /*0038*/ 	.word	0x0000001a


	//----- nvinfo : EIATTR_FRAME_SIZE
	.align		4
.L_9:
        /*003c*/ 	.byte	0x04, 0x11
        /*003e*/ 	.short	(.L_11 - .L_10)
	.align		4
.L_10:
        /*0040*/ 	.word	index@($__internal_0_$__cuda_sm3x_div_rn_noftz_f32_slowpath)
        /*0044*/ 	.word	0x00000000


	//----- nvinfo : EIATTR_FRAME_SIZE
	.align		4
.L_11:
        /*0048*/ 	.byte	0x04, 0x11
        /*004a*/ 	.short	(.L_13 - .L_12)
	.align		4
.L_12:
        /*004c*/ 	.word	index@(_Z15fast_nms_kernelPfifi)
        /*0050*/ 	.word	0x00000000


	//----- nvinfo : EIATTR_MIN_STACK_SIZE
	.align		4
.L_13:
        /*0054*/ 	.byte	0x04, 0x12
        /*0056*/ 	.short	(.L_15 - .L_14)
	.align		4
.L_14:
        /*0058*/ 	.word	index@(_Z15fast_nms_kernelPfifi)
        /*005c*/ 	.word	0x00000000


	//----- nvinfo : EIATTR_MIN_STACK_SIZE
	.align		4
.L_15:
        /*0060*/ 	.byte	0x04, 0x12
        /*0062*/ 	.short	(.L_17 - .L_16)
	.align		4
.L_16:
        /*0064*/ 	.word	index@(_Z13decode_kernelPfiifS_S_ii)
        /*0068*/ 	.word	0x00000000


	//----- nvinfo : EIATTR_MIN_STACK_SIZE
	.align		4
.L_17:
        /*006c*/ 	.byte	0x04, 0x12
        /*006e*/ 	.short	(.L_19 - .L_18)
	.align		4
.L_18:
        /*0070*/ 	.word	index@(_Z16transpose_kernelPfiiS_i)
        /*0074*/ 	.word	0x00000000
.L_19:


//--------------------- .nv.compat                --------------------------
	.section	.nv.compat,"",@"SHT_CUDA_COMPAT_INFO"
	.align	4
        /*0000*/ 	.byte	0x02, 0x09, 0x00, 0x00, 0x02, 0x02, 0x01, 0x00, 0x02, 0x05, 0x05, 0x00, 0x03, 0x07, 0x01, 0x01
        /*0010*/ 	.byte	0x02, 0x03, 0x00, 0x00, 0x02, 0x06, 0x01, 0x00, 0x04, 0x0b, 0x08, 0x00, 0x01, 0x00, 0x00, 0x00
        /*0020*/ 	.byte	0x00, 0x00, 0x00, 0x00


//--------------------- .nv.info._Z15fast_nms_kernelPfifi --------------------------
	.section	.nv.info._Z15fast_nms_kernelPfifi,"",@"SHT_CUDA_INFO"
	.sectionflags	@""
	.align	4


	//----- nvinfo : EIATTR_CUDA_API_VERSION
	.align		4
        /*0000*/ 	.byte	0x04, 0x37
        /*0002*/ 	.short	(.L_21 - .L_20)
.L_20:
        /*0004*/ 	.word	0x00000082


	//----- nvinfo : EIATTR_KPARAM_INFO
	.align		4
.L_21:
        /*0008*/ 	.byte	0x04, 0x17
        /*000a*/ 	.short	(.L_23 - .L_22)
.L_22:
        /*000c*/ 	.word	0x00000000
        /*0010*/ 	.short	0x0003
        /*0012*/ 	.short	0x0010
        /*0014*/ 	.byte	0x00, 0xf0, 0x11, 0x00


	//----- nvinfo : EIATTR_KPARAM_INFO
	.align		4
.L_23:
        /*0018*/ 	.byte	0x04, 0x17
        /*001a*/ 	.short	(.L_25 - .L_24)
.L_24:
        /*001c*/ 	.word	0x00000000
        /*0020*/ 	.short	0x0002
        /*0022*/ 	.short	0x000c
        /*0024*/ 	.byte	0x00, 0xf0, 0x11, 0x00


	//----- nvinfo : EIATTR_KPARAM_INFO
	.align		4
.L_25:
        /*0028*/ 	.byte	0x04, 0x17
        /*002a*/ 	.short	(.L_27 - .L_26)
.L_26:
        /*002c*/ 	.word	0x00000000
        /*0030*/ 	.short	0x0001
        /*0032*/ 	.short	0x0008
        /*0034*/ 	.byte	0x00, 0xf0, 0x11, 0x00


	//----- nvinfo : EIATTR_KPARAM_INFO
	.align		4
.L_27:
        /*0038*/ 	.byte	0x04, 0x17
        /*003a*/ 	.short	(.L_29 - .L_28)
.L_28:
        /*003c*/ 	.word	0x00000000
        /*0040*/ 	.short	0x0000
        /*0042*/ 	.short	0x0000
        /*0044*/ 	.byte	0x00, 0xf5, 0x21, 0x00


	//----- nvinfo : EIATTR_SPARSE_MMA_MASK
	.align		4
.L_29:
        /*0048*/ 	.byte	0x03, 0x50
        /*004a*/ 	.short	0x0000


	//----- nvinfo : EIATTR_MAXREG_COUNT
	.align		4
        /*004c*/ 	.byte	0x03, 0x1b
        /*004e*/ 	.short	0x00ff


	//----- nvinfo : EIATTR_MERCURY_ISA_VERSION
	.align		4
        /*0050*/ 	.byte	0x03, 0x5f
        /*0052*/ 	.short	0x0101


	//----- nvinfo : EIATTR_VRC_CTA_INIT_COUNT
	.align		4
        /*0054*/ 	.byte	0x02, 0x4a
	.zero		1
	.zero		1


	//----- nvinfo : EIATTR_EXIT_INSTR_OFFSETS
	.align		4
        /*0058*/ 	.byte	0x04, 0x1c
        /*005a*/ 	.short	(.L_31 - .L_30)


	//   ....[0]....
.L_30:
        /*005c*/ 	.word	0x000000c0


	//   ....[1]....
        /*0060*/ 	.word	0x000000e0


	//   ....[2]....
        /*0064*/ 	.word	0x000005a0


	//   ....[3]....
        /*0068*/ 	.word	0x000005c0


	//----- nvinfo : EIATTR_CRS_STACK_SIZE
	.align		4
.L_31:
        /*006c*/ 	.byte	0x04, 0x1e
        /*006e*/ 	.short	(.L_33 - .L_32)
.L_32:
        /*0070*/ 	.word	0x00000000


	//----- nvinfo : EIATTR_CBANK_PARAM_SIZE
	.align		4
.L_33:
        /*0074*/ 	.byte	0x03, 0x19
        /*0076*/ 	.short	0x0014


	//----- nvinfo : EIATTR_PARAM_CBANK
	.align		4
        /*0078*/ 	.byte	0x04, 0x0a
        /*007a*/ 	.short	(.L_35 - .L_34)
	.align		4
.L_34:
        /*007c*/ 	.word	index@(.nv.constant0._Z15fast_nms_kernelPfifi)
        /*0080*/ 	.short	0x0380
        /*0082*/ 	.short	0x0014


	//----- nvinfo : EIATTR_SW_WAR
	.align		4
.L_35:
        /*0084*/ 	.byte	0x04, 0x36
        /*0086*/ 	.short	(.L_37 - .L_36)
.L_36:
        /*0088*/ 	.word	0x00000008
.L_37:


//--------------------- .nv.info._Z13decode_kernelPfiifS_S_ii --------------------------
	.section	.nv.info._Z13decode_kernelPfiifS_S_ii,"",@"SHT_CUDA_INFO"
	.sectionflags	@""
	.align	4


	//----- nvinfo : EIATTR_CUDA_API_VERSION
	.align		4
        /*0000*/ 	.byte	0x04, 0x37
        /*0002*/ 	.short	(.L_39 - .L_38)
.L_38:
        /*0004*/ 	.word	0x00000082


	//----- nvinfo : EIATTR_KPARAM_INFO
	.align		4
.L_39:
        /*0008*/ 	.byte	0x04, 0x17
        /*000a*/ 	.short	(.L_41 - .L_40)
.L_40:
        /*000c*/ 	.word	0x00000000
        /*0010*/ 	.short	0x0007
        /*0012*/ 	.short	0x002c
        /*0014*/ 	.byte	0x00, 0xf0, 0x11, 0x00


	//----- nvinfo : EIATTR_KPARAM_INFO
	.align		4
.L_41:
        /*0018*/ 	.byte	0x04, 0x17
        /*001a*/ 	.short	(.L_43 - .L_42)
.L_42:
        /*001c*/ 	.word	0x00000000
        /*0020*/ 	.short	0x0006
        /*0022*/ 	.short	0x0028
        /*0024*/ 	.byte	0x00, 0xf0, 0x11, 0x00


	//----- nvinfo : EIATTR_KPARAM_INFO
	.align		4
.L_43:
        /*0028*/ 	.byte	0x04, 0x17
        /*002a*/ 	.short	(.L_45 - .L_44)
.L_44:
        /*002c*/ 	.word	0x00000000
        /*0030*/ 	.short	0x0005
        /*0032*/ 	.short	0x0020
        /*0034*/ 	.byte	0x00, 0xf5, 0x21, 0x00


	//----- nvinfo : EIATTR_KPARAM_INFO
	.align		4
.L_45:
        /*0038*/ 	.byte	0x04, 0x17
        /*003a*/ 	.short	(.L_47 - .L_46)
.L_46:
        /*003c*/ 	.word	0x00000000
        /*0040*/ 	.short	0x0004
        /*0042*/ 	.short	0x0018
        /*0044*/ 	.byte	0x00, 0xf5, 0x21, 0x00


	//----- nvinfo : EIATTR_KPARAM_INFO
	.align		4
.L_47:
        /*0048*/ 	.byte	0x04, 0x17
        /*004a*/ 	.short	(.L_49 - .L_48)
.L_48:
        /*004c*/ 	.word	0x00000000
        /*0050*/ 	.short	0x0003
        /*0052*/ 	.short	0x0010
        /*0054*/ 	.byte	0x00, 0xf0, 0x11, 0x00


	//----- nvinfo : EIATTR_KPARAM_INFO
	.align		4
.L_49:
        /*0058*/ 	.byte	0x04, 0x17
        /*005a*/ 	.short	(.L_51 - .L_50)
.L_50:
        /*005c*/ 	.word	0x00000000
        /*0060*/ 	.short	0x0002
        /*0062*/ 	.short	0x000c
        /*0064*/ 	.byte	0x00, 0xf0, 0x11, 0x00


	//----- nvinfo : EIATTR_KPARAM_INFO
	.align		4
.L_51:
        /*0068*/ 	.byte	0x04, 0x17
        /*006a*/ 	.short	(.L_53 - .L_52)
.L_52:
        /*006c*/ 	.word	0x00000000
        /*0070*/ 	.short	0x0001
        /*0072*/ 	.short	0x0008
        /*0074*/ 	.byte	0x00, 0xf0, 0x11, 0x00


	//----- nvinfo : EIATTR_KPARAM_INFO
	.align		4
.L_53:
        /*0078*/ 	.byte	0x04, 0x17
        /*007a*/ 	.short	(.L_55 - .L_54)
.L_54:
        /*007c*/ 	.word	0x00000000
        /*0080*/ 	.short	0x0000
        /*0082*/ 	.short	0x0000
        /*0084*/ 	.byte	0x00, 0xf5, 0x21, 0x00


	//----- nvinfo : EIATTR_SPARSE_MMA_MASK
	.align		4
.L_55:
        /*0088*/ 	.byte	0x03, 0x50
        /*008a*/ 	.short	0x0000


	//----- nvinfo : EIATTR_MAXREG_COUNT
	.align		4
        /*008c*/ 	.byte	0x03, 0x1b
        /*008e*/ 	.short	0x00ff


	//----- nvinfo : EIATTR_MERCURY_ISA_VERSION
	.align		4
        /*0090*/ 	.byte	0x03, 0x5f
        /*0092*/ 	.short	0x0101


	//----- nvinfo : EIATTR_VRC_CTA_INIT_COUNT
	.align		4
        /*0094*/ 	.byte	0x02, 0x4a
	.zero		1
	.zero		1


	//----- nvinfo : EIATTR_EXIT_INSTR_OFFSETS
	.align		4
        /*0098*/ 	.byte	0x04, 0x1c
        /*009a*/ 	.short	(.L_57 - .L_56)


	//   ....[0]....
.L_56:
        /*009c*/ 	.word	0x00000070


	//   ....[1]....
        /*00a0*/ 	.word	0x00000b40


	//   ....[2]....
        /*00a4*/ 	.word	0x00000bb0


	//   ....[3]....
        /*00a8*/ 	.word	0x00000e20


	//----- nvinfo : EIATTR_CBANK_PARAM_SIZE
	.align		4
.L_57:
        /*00ac*/ 	.byte	0x03, 0x19
        /*00ae*/ 	.short	0x0030


	//----- nvinfo : EIATTR_PARAM_CBANK
	.align		4
        /*00b0*/ 	.byte	0x04, 0x0a
        /*00b2*/ 	.short	(.L_59 - .L_58)
	.align		4
.L_58:
        /*00b4*/ 	.word	index@(.nv.constant0._Z13decode_kernelPfiifS_S_ii)
        /*00b8*/ 	.short	0x0380
        /*00ba*/ 	.short	0x0030


	//----- nvinfo : EIATTR_SW_WAR
	.align		4
.L_59:
        /*00bc*/ 	.byte	0x04, 0x36
        /*00be*/ 	.short	(.L_61 - .L_60)
.L_60:
        /*00c0*/ 	.word	0x00000008
.L_61:


//--------------------- .nv.info._Z16transpose_kernelPfiiS_i --------------------------
	.section	.nv.info._Z16transpose_kernelPfiiS_i,"",@"SHT_CUDA_INFO"
	.sectionflags	@""
	.align	4


	//----- nvinfo : EIATTR_CUDA_API_VERSION
	.align		4
        /*0000*/ 	.byte	0x04, 0x37
        /*0002*/ 	.short	(.L_63 - .L_62)
.L_62:
        /*0004*/ 	.word	0x00000082


	//----- nvinfo : EIATTR_KPARAM_INFO
	.align		4
.L_63:
        /*0008*/ 	.byte	0x04, 0x17
        /*000a*/ 	.short	(.L_65 - .L_64)
.L_64:
        /*000c*/ 	.word	0x00000000
        /*0010*/ 	.short	0x0004
        /*0012*/ 	.short	0x0018
        /*0014*/ 	.byte	0x00, 0xf0, 0x11, 0x00


	//----- nvinfo : EIATTR_KPARAM_INFO
	.align		4
.L_65:
        /*0018*/ 	.byte	0x04, 0x17
        /*001a*/ 	.short	(.L_67 - .L_66)
.L_66:
        /*001c*/ 	.word	0x00000000
        /*0020*/ 	.short	0x0003
        /*0022*/ 	.short	0x0010
        /*0024*/ 	.byte	0x00, 0xf5, 0x21, 0x00


	//----- nvinfo : EIATTR_KPARAM_INFO
	.align		4
.L_67:
        /*0028*/ 	.byte	0x04, 0x17
        /*002a*/ 	.short	(.L_69 - .L_68)
.L_68:
        /*002c*/ 	.word	0x00000000
        /*0030*/ 	.short	0x0002
        /*0032*/ 	.short	0x000c
        /*0034*/ 	.byte	0x00, 0xf0, 0x11, 0x00


	//----- nvinfo : EIATTR_KPARAM_INFO
	.align		4
.L_69:
        /*0038*/ 	.byte	0x04, 0x17
        /*003a*/ 	.short	(.L_71 - .L_70)
.L_70:
        /*003c*/ 	.word	0x00000000
        /*0040*/ 	.short	0x0001
        /*0042*/ 	.short	0x0008
        /*0044*/ 	.byte	0x00, 0xf0, 0x11, 0x00


	//----- nvinfo : EIATTR_KPARAM_INFO
	.align		4
.L_71:
        /*0048*/ 	.byte	0x04, 0x17
        /*004a*/ 	.short	(.L_73 - .L_72)
.L_72:
        /*004c*/ 	.word	0x00000000
        /*0050*/ 	.short	0x0000
        /*0052*/ 	.short	0x0000
        /*0054*/ 	.byte	0x00, 0xf5, 0x21, 0x00


	//----- nvinfo : EIATTR_SPARSE_MMA_MASK
	.align		4
.L_73:
        /*0058*/ 	.byte	0x03, 0x50
        /*005a*/ 	.short	0x0000


	//----- nvinfo : EIATTR_MAXREG_COUNT
	.align		4
        /*005c*/ 	.byte	0x03, 0x1b
        /*005e*/ 	.short	0x00ff


	//----- nvinfo : EIATTR_MERCURY_ISA_VERSION
	.align		4
        /*0060*/ 	.byte	0x03, 0x5f
        /*0062*/ 	.short	0x0101


	//----- nvinfo : EIATTR_VRC_CTA_INIT_COUNT
	.align		4
        /*0064*/ 	.byte	0x02, 0x4a
	.zero		1
	.zero		1


	//----- nvinfo : EIATTR_EXIT_INSTR_OFFSETS
	.align		4
        /*0068*/ 	.byte	0x04, 0x1c
        /*006a*/ 	.short	(.L_75 - .L_74)


	//   ....[0]....
.L_74:
        /*006c*/ 	.word	0x00000070


	//   ....[1]....
        /*0070*/ 	.word	0x000002c0


	//----- nvinfo : EIATTR_CBANK_PARAM_SIZE
	.align		4
.L_75:
        /*0074*/ 	.byte	0x03, 0x19
        /*0076*/ 	.short	0x001c


	//----- nvinfo : EIATTR_PARAM_CBANK
	.align		4
        /*0078*/ 	.byte	0x04, 0x0a
        /*007a*/ 	.short	(.L_77 - .L_76)
	.align		4
.L_76:
        /*007c*/ 	.word	index@(.nv.constant0._Z16transpose_kernelPfiiS_i)
        /*0080*/ 	.short	0x0380
        /*0082*/ 	.short	0x001c


	//----- nvinfo : EIATTR_SW_WAR
	.align		4
.L_77:
        /*0084*/ 	.byte	0x04, 0x36
        /*0086*/ 	.short	(.L_79 - .L_78)
.L_78:
        /*0088*/ 	.word	0x00000008
.L_79:


//--------------------- .nv.callgraph             --------------------------
	.section	.nv.callgraph,"",@"SHT_CUDA_CALLGRAPH"
	.align	4
	.sectionentsize	8
	.align		4
        /*0000*/ 	.word	0x00000000
	.align		4
        /*0004*/ 	.word	0xffffffff
	.align		4
        /*0008*/ 	.word	0x00000000
	.align		4
        /*000c*/ 	.word	0xfffffffe
	.align		4
        /*0010*/ 	.word	0x00000000
	.align		4
        /*0014*/ 	.word	0xfffffffd
	.align		4
        /*0018*/ 	.word	0x00000000
	.align		4
        /*001c*/ 	.word	0xfffffffc


//--------------------- .text._Z15fast_nms_kernelPfifi --------------------------
	.section	.text._Z15fast_nms_kernelPfifi,"ax",@progbits
	.align	128
.text._Z15fast_nms_kernelPfifi:
        .type           _Z15fast_nms_kernelPfifi,@function
        .size           _Z15fast_nms_kernelPfifi,(.L_x_28 - _Z15fast_nms_kernelPfifi)
        .other          _Z15fast_nms_kernelPfifi,@"STO_CUDA_ENTRY STV_DEFAULT"
_Z15fast_nms_kernelPfifi:
[----:B------:R-:W-:Y:S08]  /*0000*/  LDC R1, c[0x0][0x37c] ;  /* 0x0000df00ff017b82 */ /* 0x000ff00000000800 */
[----:B------:R-:W0:Y:S01]  /*0010*/  LDC.64 R4, c[0x0][0x380] ;  /* 0x0000e000ff047b82 */ /* 0x000e220000000a00 */
[----:B------:R-:W0:Y:S01]  /*0020*/  LDCU.64 UR4, c[0x0][0x358] ;  /* 0x00006b00ff0477ac */ /* 0x000e220008000a00 */
[----:B------:R-:W1:Y:S01]  /*0030*/  S2R R2, SR_CTAID.X ;  /* 0x0000000000027919 */ /* 0x000e620000002500 */
[----:B------:R-:W1:Y:S01]  /*0040*/  S2R R3, SR_TID.X ;  /* 0x0000000000037919 */ /* 0x000e620000002100 */
[----:B------:R-:W1:Y:S01]  /*0050*/  LDCU UR6, c[0x0][0x360] ;  /* 0x00006c00ff0677ac */ /* 0x000e620008000800 */
[----:B------:R-:W2:Y:S01]  /*0060*/  LDCU UR7, c[0x0][0x388] ;  /* 0x00007100ff0777ac */ /* 0x000ea20008000800 */
[----:B0-----:R-:W3:Y:S01]  /*0070*/  LDG.E R4, desc[UR4][R4.64] ;  /* 0x0000000404047981 */ /* 0x001ee2000c1e1900 */
[----:B-1----:R-:W-:Y:S01]  /*0080*/  IMAD R2, R2, UR6, R3 ;  /* 0x0000000602027c24 */ /* 0x002fe2000f8e0203 */
[----:B---3--:R-:W2:Y:S02]  /*0090*/  F2I.TRUNC.NTZ R9, R4 ;  /* 0x0000000400097305 */ /* 0x008ea4000020f100 */
[----:B--2---:R-:W-:-:S04]  /*00a0*/  VIMNMX R9, PT, PT, R9, UR7, PT ;  /* 0x0000000709097c48 */ /* 0x004fc8000bfe0100 */
[----:B------:R-:W-:-:S13]  /*00b0*/  ISETP.GE.AND P0, PT, R2, R9, PT ;  /* 0x000000090200720c */ /* 0x000fda0003f06270 */
[----:B------:R-:W-:Y:S05]  /*00c0*/  @P0 EXIT ;  /* 0x000000000000094d */ /* 0x000fea0003800000 */
[----:B------:R-:W-:-:S13]  /*00d0*/  ISETP.GE.AND P0, PT, R9, 0x1, PT ;  /* 0x000000010900780c */ /* 0x000fda0003f06270 */
[----:B------:R-:W-:Y:S05]  /*00e0*/  @!P0 EXIT ;  /* 0x000000000000894d */ /* 0x000fea0003800000 */
[----:B------:R-:W0:Y:S01]  /*00f0*/  LDC.64 R6, c[0x0][0x380] ;  /* 0x0000e000ff067b82 */ /* 0x000e220000000a00 */
[----:B------:R-:W1:Y:S01]  /*0100*/  LDCU UR6, c[0x0][0x390] ;  /* 0x00007200ff0677ac */ /* 0x000e620008000800 */
[----:B------:R-:W-:Y:S01]  /*0110*/  IMAD.MOV.U32 R11, RZ, RZ, RZ ;  /* 0x000000ffff0b7224 */ /* 0x000fe200078e00ff */
[----:B------:R-:W2:Y:S05]  /*0120*/  LDCU UR8, c[0x0][0x390] ;  /* 0x00007200ff0877ac */ /* 0x000eaa0008000800 */
[----:B------:R-:W3:Y:S01]  /*0130*/  LDC.64 R4, c[0x0][0x380] ;  /* 0x0000e000ff047b82 */ /* 0x000ee20000000a00 */
[----:B------:R-:W4:Y:S01]  /*0140*/  LDCU UR7, c[0x0][0x38c] ;  /* 0x00007180ff0777ac */ /* 0x000f220008000800 */
[----:B-1----:R-:W-:-:S04]  /*0150*/  IMAD R3, R2, UR6, RZ ;  /* 0x0000000602037c24 */ /* 0x002fc8000f8e02ff */
[----:B0-2-4-:R-:W-:-:S07]  /*0160*/  IMAD.WIDE R6, R3, 0x4, R6 ;  /* 0x0000000403067825 */ /* 0x015fce00078e0206 */
.L_x_6:
[----:B------:R-:W-:Y:S01]  /*0170*/  ISETP.NE.AND P0, PT, R11, R2, PT ;  /* 0x000000020b00720c */ /* 0x000fe20003f05270 */
[----:B------:R-:W-:-:S12]  /*0180*/  BSSY.RECONVERGENT B0, `(.L_x_0) ;  /* 0x000003e000007945 */ /* 0x000fd80003800200 */
[----:B------:R-:W-:Y:S05]  /*0190*/  @!P0 BRA `(.L_x_1) ;  /* 0x0000000000f08947 */ /* 0x000fea0003800000 */
[----:B------:R-:W-:Y:S01]  /*01a0*/  IMAD R13, R11, UR8, RZ ;  /* 0x000000080b0d7c24 */ /* 0x000fe2000f8e02ff */
[----:B------:R-:W2:Y:S03]  /*01b0*/  LDG.E R0, desc[UR4][R6.64+0x18] ;  /* 0x0000180406007981 */ /* 0x000ea6000c1e1900 */
[----:B---3--:R-:W-:-:S05]  /*01c0*/  IMAD.WIDE R12, R13, 0x4, R4 ;  /* 0x000000040d0c7825 */ /* 0x008fca00078e0204 */
[----:B------:R-:W2:Y:S02]  /*01d0*/  LDG.E R3, desc[UR4][R12.64+0x18] ;  /* 0x000018040c037981 */ /* 0x000ea4000c1e1900 */
[----:B--2---:R-:W-:-:S13]  /*01e0*/  FSETP.NEU.AND P0, PT, R0, R3, PT ;  /* 0x000000030000720b */ /* 0x004fda0003f0d000 */
[----:B------:R-:W-:Y:S05]  /*01f0*/  @P0 BRA `(.L_x_1) ;  /* 0x0000000000d80947 */ /* 0x000fea0003800000 */
[----:B------:R-:W2:Y:S04]  /*0200*/  LDG.E R0, desc[UR4][R12.64+0x14] ;  /* 0x000014040c007981 */ /* 0x000ea8000c1e1900 */
[----:B------:R-:W2:Y:S02]  /*0210*/  LDG.E R3, desc[UR4][R6.64+0x14] ;  /* 0x0000140406037981 */ /* 0x000ea4000c1e1900 */
[----:B--2---:R-:W-:-:S04]  /*0220*/  FSETP.NEU.AND P0, PT, R0, R3, PT ;  /* 0x000000030000720b */ /* 0x004fc80003f0d000 */
[----:B------:R-:W-:-:S04]  /*0230*/  ISETP.LT.AND P0, PT, R11, R2, !P0 ;  /* 0x000000020b00720c */ /* 0x000fc80004701270 */
[----:B------:R-:W-:-:S13]  /*0240*/  FSETP.LTU.OR P0, PT, R0, R3, P0 ;  /* 0x000000030000720b */ /* 0x000fda0000709400 */
[----:B------:R-:W-:Y:S05]  /*0250*/  @P0 BRA `(.L_x_1) ;  /* 0x0000000000c00947 */ /* 0x000fea0003800000 */
[----:B------:R-:W2:Y:S04]  /*0260*/  LDG.E R16, desc[UR4][R12.64+0x4] ;  /* 0x000004040c107981 */ /* 0x000ea8000c1e1900 */
[----:B------:R-:W3:Y:S04]  /*0270*/  LDG.E R21, desc[UR4][R12.64+0x8] ;  /* 0x000008040c157981 */ /* 0x000ee8000c1e1900 */
[----:B------:R-:W4:Y:S04]  /*0280*/  LDG.E R23, desc[UR4][R12.64+0xc] ;  /* 0x00000c040c177981 */ /* 0x000f28000c1e1900 */
[----:B------:R0:W5:Y:S04]  /*0290*/  LDG.E R18, desc[UR4][R12.64+0x10] ;  /* 0x000010040c127981 */ /* 0x000168000c1e1900 */
[----:B------:R-:W2:Y:S04]  /*02a0*/  LDG.E R3, desc[UR4][R6.64+0x4] ;  /* 0x0000040406037981 */ /* 0x000ea8000c1e1900 */
[----:B------:R-:W4:Y:S04]  /*02b0*/  LDG.E R10, desc[UR4][R6.64+0xc] ;  /* 0x00000c04060a7981 */ /* 0x000f28000c1e1900 */
[----:B------:R-:W3:Y:S04]  /*02c0*/  LDG.E R8, desc[UR4][R6.64+0x8] ;  /* 0x0000080406087981 */ /* 0x000ee8000c1e1900 */
[----:B------:R-:W5:Y:S01]  /*02d0*/  LDG.E R15, desc[UR4][R6.64+0x10] ;  /* 0x00001004060f7981 */ /* 0x000f62000c1e1900 */
[----:B------:R-:W-:Y:S01]  /*02e0*/  BSSY.RECONVERGENT B1, `(.L_x_2) ;  /* 0x0000025000017945 */ /* 0x000fe20003800200 */
[----:B0-----:R-:W-:Y:S01]  /*02f0*/  IMAD.MOV.U32 R12, RZ, RZ, RZ ;  /* 0x000000ffff0c7224 */ /* 0x001fe200078e00ff */
[----:B--2---:R-:W-:-:S02]  /*0300*/  FMNMX R0, R3, R16, !PT ;  /* 0x0000001003007209 */ /* 0x004fc40007800000 */
[----:B----4-:R-:W-:Y:S02]  /*0310*/  FMNMX R17, R10, R23, PT ;  /* 0x000000170a117209 */ /* 0x010fe40003800000 */
[----:B---3--:R-:W-:-:S03]  /*0320*/  FMNMX R14, R8, R21, !PT ;  /* 0x00000015080e7209 */ /* 0x008fc60007800000 */
[----:B------:R-:W-:Y:S01]  /*0330*/  FADD R0, -R0, R17 ;  /* 0x0000001100007221 */ /* 0x000fe20000000100 */
[----:B-----5:R-:W-:-:S04]  /*0340*/  FMNMX R19, R15, R18, PT ;  /* 0x000000120f137209 */ /* 0x020fc80003800000 */
[----:B------:R-:W-:Y:S01]  /*0350*/  FMNMX R0, RZ, R0, !PT ;  /* 0x00000000ff007209 */ /* 0x000fe20007800000 */
[----:B------:R-:W-:-:S05]  /*0360*/  FADD R14, -R14, R19 ;  /* 0x000000130e0e7221 */ /* 0x000fca0000000100 */
[----:B------:R-:W-:-:S05]  /*0370*/  FMNMX R13, RZ, R14, !PT ;  /* 0x0000000eff0d7209 */ /* 0x000fca0007800000 */
[----:B------:R-:W-:-:S05]  /*0380*/  FMUL R0, R0, R13 ;  /* 0x0000000d00007220 */ /* 0x000fca0000400000 */
[----:B------:R-:W-:-:S13]  /*0390*/  FSETP.NEU.AND P0, PT, R0, RZ, PT ;  /* 0x000000ff0000720b */ /* 0x000fda0003f0d000 */
[----:B------:R-:W-:Y:S05]  /*03a0*/  @!P0 BRA `(.L_x_3) ;  /* 0x0000000000608947 */ /* 0x000fea0003800000 */
[----:B------:R-:W-:Y:S01]  /*03b0*/  FADD R12, -R16, R23 ;  /* 0x00000017100c7221 */ /* 0x000fe20000000100 */
[----:B------:R-:W-:Y:S01]  /*03c0*/  FADD R13, -R21, R18 ;  /* 0x00000012150d7221 */ /* 0x000fe20000000100 */
[----:B------:R-:W-:Y:S01]  /*03d0*/  FADD R3, -R3, R10 ;  /* 0x0000000a03037221 */ /* 0x000fe20000000100 */
[----:B------:R-:W-:Y:S01]  /*03e0*/  FADD R8, -R8, R15 ;  /* 0x0000000f08087221 */ /* 0x000fe20000000100 */
[----:B------:R-:W-:Y:S01]  /*03f0*/  BSSY.RECONVERGENT B2, `(.L_x_3) ;  /* 0x0000013000027945 */ /* 0x000fe20003800200 */
[----:B------:R-:W-:Y:S02]  /*0400*/  FMNMX R12, RZ, R12, !PT ;  /* 0x0000000cff0c7209 */ /* 0x000fe40007800000 */
[----:B------:R-:W-:Y:S02]  /*0410*/  FMNMX R13, RZ, R13, !PT ;  /* 0x0000000dff0d7209 */ /* 0x000fe40007800000 */
[----:B------:R-:W-:Y:S02]  /*0420*/  FMNMX R3, RZ, R3, !PT ;  /* 0x00000003ff037209 */ /* 0x000fe40007800000 */
[----:B------:R-:W-:Y:S01]  /*0430*/  FMNMX R8, RZ, R8, !PT ;  /* 0x00000008ff087209 */ /* 0x000fe20007800000 */
[----:B------:R-:W-:-:S04]  /*0440*/  FMUL R12, R12, R13 ;  /* 0x0000000d0c0c7220 */ /* 0x000fc80000400000 */
[----:B------:R-:W-:-:S04]  /*0450*/  FFMA R3, R3, R8, R12 ;  /* 0x0000000803037223 */ /* 0x000fc8000000000c */
[----:B------:R-:W-:-:S04]  /*0460*/  FADD R14, -R0, R3 ;  /* 0x00000003000e7221 */ /* 0x000fc80000000100 */
[----:B------:R-:W0:Y:S08]  /*0470*/  MUFU.RCP R3, R14 ;  /* 0x0000000e00037308 */ /* 0x000e300000001000 */
[----:B------:R-:W1:Y:S01]  /*0480*/  FCHK P0, R0, R14 ;  /* 0x0000000e00007302 */ /* 0x000e620000000000 */
[----:B0-----:R-:W-:-:S04]  /*0490*/  FFMA R8, -R14, R3, 1 ;  /* 0x3f8000000e087423 */ /* 0x001fc80000000103 */
[----:B------:R-:W-:-:S04]  /*04a0*/  FFMA R3, R3, R8, R3 ;  /* 0x0000000803037223 */ /* 0x000fc80000000003 */
[----:B------:R-:W-:-:S04]  /*04b0*/  FFMA R8, R0, R3, RZ ;  /* 0x0000000300087223 */ /* 0x000fc800000000ff */
[----:B------:R-:W-:-:S04]  /*04c0*/  FFMA R10, -R14, R8, R0 ;  /* 0x000000080e0a7223 */ /* 0x000fc80000000100 */
[----:B------:R-:W-:Y:S01]  /*04d0*/  FFMA R12, R3, R10, R8 ;  /* 0x0000000a030c7223 */ /* 0x000fe20000000008 */
[----:B-1----:R-:W-:Y:S06]  /*04e0*/  @!P0 BRA `(.L_x_4) ;  /* 0x00000000000c8947 */ /* 0x002fec0003800000 */
[----:B------:R-:W-:-:S07]  /*04f0*/  MOV R8, 0x510 ;  /* 0x0000051000087802 */ /* 0x000fce0000000f00 */
[----:B------:R-:W-:Y:S05]  /*0500*/  CALL.REL.NOINC `($__internal_0_$__cuda_sm3x_div_rn_noftz_f32_slowpath) ;  /* 0x0000000000307944 */ /* 0x000fea0003c00000 */
[----:B------:R-:W-:-:S07]  /*0510*/  IMAD.MOV.U32 R12, RZ, RZ, R0 ;  /* 0x000000ffff0c7224 */ /* 0x000fce00078e0000 */
.L_x_4:
[----:B------:R-:W-:Y:S05]  /*0520*/  BSYNC.RECONVERGENT B2 ;  /* 0x0000000000027941 */ /* 0x000fea0003800200 */
.L_x_3:
[----:B------:R-:W-:Y:S05]  /*0530*/  BSYNC.RECONVERGENT B1 ;  /* 0x0000000000017941 */ /* 0x000fea0003800200 */
.L_x_2:
[----:B------:R-:W-:-:S13]  /*0540*/  FSETP.GT.AND P0, PT, R12, UR7, PT ;  /* 0x000000070c007c0b */ /* 0x000fda000bf04000 */
[----:B------:R-:W-:Y:S05]  /*0550*/  @P0 BRA `(.L_x_5) ;  /* 0x0000000000140947 */ /* 0x000fea0003800000 */
.L_x_1:
[----:B------:R-:W-:Y:S05]  /*0560*/  BSYNC.RECONVERGENT B0 ;  /* 0x0000000000007941 */ /* 0x000fea0003800200 */
.L_x_0:
[----:B------:R-:W-:-:S05]  /*0570*/  VIADD R11, R11, 0x1 ;  /* 0x000000010b0b7836 */ /* 0x000fca0000000000 */
[----:B------:R-:W-:-:S13]  /*0580*/  ISETP.NE.AND P0, PT, R11, R9, PT ;  /* 0x000000090b00720c */ /* 0x000fda0003f05270 */
[----:B------:R-:W-:Y:S05]  /*0590*/  @P0 BRA `(.L_x_6) ;  /* 0xfffffff800f40947 */ /* 0x000fea000383ffff */
[----:B------:R-:W-:Y:S05]  /*05a0*/  EXIT ;  /* 0x000000000000794d */ /* 0x000fea0003800000 */
.L_x_5:
[----:B------:R-:W-:Y:S01]  /*05b0*/  STG.E desc[UR4][R6.64+0x1c], RZ ;  /* 0x00001cff06007986 */ /* 0x000fe2000c101904 */
[----:B------:R-:W-:Y:S05]  /*05c0*/  EXIT ;  /* 0x000000000000794d */ /* 0x000fea0003800000 */
        .weak           $__internal_0_$__cuda_sm3x_div_rn_noftz_f32_slowpath
        .type           $__internal_0_$__cuda_sm3x_div_rn_noftz_f32_slowpath,@function
        .size           $__internal_0_$__cuda_sm3x_div_rn_noftz_f32_slowpath,(.L_x_28 - $__internal_0_$__cuda_sm3x_div_rn_noftz_f32_slowpath)
$__internal_0_$__cuda_sm3x_div_rn_noftz_f32_slowpath:
[----:B------:R-:W-:Y:S01]  /*05d0*/  SHF.R.U32.HI R12, RZ, 0x17, R14 ;  /* 0x00000017ff0c7819 */ /* 0x000fe2000001160e */
[----:B------:R-:W-:Y:S01]  /*05e0*/  BSSY.RECONVERGENT B3, `(.L_x_7) ;  /* 0x0000064000037945 */ /* 0x000fe20003800200 */
[--C-:B------:R-:W-:Y:S01]  /*05f0*/  SHF.R.U32.HI R3, RZ, 0x17, R0.reuse ;  /* 0x00000017ff037819 */ /* 0x100fe20000011600 */
[----:B------:R-:W-:Y:S01]  /*0600*/  IMAD.MOV.U32 R13, RZ, RZ, R0 ;  /* 0x000000ffff0d7224 */ /* 0x000fe200078e0000 */
[----:B------:R-:W-:Y:S02]  /*0610*/  LOP3.LUT R12, R12, 0xff, RZ, 0xc0, !PT ;  /* 0x000000ff0c0c7812 */ /* 0x000fe400078ec0ff */
[----:B------:R-:W-:-:S03]  /*0620*/  LOP3.LUT R16, R3, 0xff, RZ, 0xc0, !PT ;  /* 0x000000ff03107812 */ /* 0x000fc600078ec0ff */
[----:B------:R-:W-:Y:S02]  /*0630*/  VIADD R17, R12, 0xffffffff ;  /* 0xffffffff0c117836 */ /* 0x000fe40000000000 */
[----:B------:R-:W-:-:S03]  /*0640*/  VIADD R15, R16, 0xffffffff ;  /* 0xffffffff100f7836 */ /* 0x000fc60000000000 */
[----:B------:R-:W-:-:S04]  /*0650*/  ISETP.GT.U32.AND P0, PT, R17, 0xfd, PT ;  /* 0x000000fd1100780c */ /* 0x000fc80003f04070 */
[----:B------:R-:W-:-:S13]  /*0660*/  ISETP.GT.U32.OR P0, PT, R15, 0xfd, P0 ;  /* 0x000000fd0f00780c */ /* 0x000fda0000704470 */
[----:B------:R-:W-:Y:S01]  /*0670*/  @!P0 IMAD.MOV.U32 R10, RZ, RZ, RZ ;  /* 0x000000ffff0a8224 */ /* 0x000fe200078e00ff */
[----:B------:R-:W-:Y:S06]  /*0680*/  @!P0 BRA `(.L_x_8) ;  /* 0x0000000000608947 */ /* 0x000fec0003800000 */
[----:B------:R-:W-:Y:S01]  /*0690*/  FSETP.GTU.FTZ.AND P0, PT, |R0|, +INF , PT ;  /* 0x7f8000000000780b */ /* 0x000fe20003f1c200 */
[----:B------:R-:W-:Y:S01]  /*06a0*/  IMAD.MOV.U32 R3, RZ, RZ, R14 ;  /* 0x000000ffff037224 */ /* 0x000fe200078e000e */
[----:B------:R-:W-:-:S04]  /*06b0*/  FSETP.GTU.FTZ.AND P1, PT, |R14|, +INF , PT ;  /* 0x7f8000000e00780b */ /* 0x000fc80003f3c200 */
[----:B------:R-:W-:-:S13]  /*06c0*/  PLOP3.LUT P0, PT, P0, P1, PT, 0xf8, 0x8f ;  /* 0x00000000008f781c */ /* 0x000fda0000703f70 */
[----:B------:R-:W-:Y:S05]  /*06d0*/  @P0 BRA `(.L_x_9) ;  /* 0x00000004004c0947 */ /* 0x000fea0003800000 */
[----:B------:R-:W-:-:S13]  /*06e0*/  LOP3.LUT P0, RZ, R14, 0x7fffffff, R13, 0xc8, !PT ;  /* 0x7fffffff0eff7812 */ /* 0x000fda000780c80d */
[----:B------:R-:W-:Y:S05]  /*06f0*/  @!P0 BRA `(.L_x_10) ;  /* 0x00000004003c8947 */ /* 0x000fea0003800000 */
[C---:B------:R-:W-:Y:S02]  /*0700*/  FSETP.NEU.FTZ.AND P2, PT, |R0|.reuse, +INF , PT ;  /* 0x7f8000000000780b */ /* 0x040fe40003f5d200 */
[----:B------:R-:W-:Y:S02]  /*0710*/  FSETP.NEU.FTZ.AND P1, PT, |R3|, +INF , PT ;  /* 0x7f8000000300780b */ /* 0x000fe40003f3d200 */
[----:B------:R-:W-:-:S11]  /*0720*/  FSETP.NEU.FTZ.AND P0, PT, |R0|, +INF , PT ;  /* 0x7f8000000000780b */ /* 0x000fd60003f1d200 */
[----:B------:R-:W-:Y:S05]  /*0730*/  @!P1 BRA !P2, `(.L_x_10) ;  /* 0x00000004002c9947 */ /* 0x000fea0005000000 */
[----:B------:R-:W-:-:S04]  /*0740*/  LOP3.LUT P2, RZ, R13, 0x7fffffff, RZ, 0xc0, !PT ;  /* 0x7fffffff0dff7812 */ /* 0x000fc8000784c0ff */
[----:B------:R-:W-:-:S13]  /*0750*/  PLOP3.LUT P1, PT, P1, P2, PT, 0x2f, 0xf2 ;  /* 0x0000000000f2781c */ /* 0x000fda0000f24577 */
[----:B------:R-:W-:Y:S05]  /*0760*/  @P1 BRA `(.L_x_11) ;  /* 0x0000000400181947 */ /* 0x000fea0003800000 */
[----:B------:R-:W-:-:S04]  /*0770*/  LOP3.LUT P1, RZ, R14, 0x7fffffff, RZ, 0xc0, !PT ;  /* 0x7fffffff0eff7812 */ /* 0x000fc8000782c0ff */
[----:B------:R-:W-:-:S13]  /*0780*/  PLOP3.LUT P0, PT, P0, P1, PT, 0x2f, 0xf2 ;  /* 0x0000000000f2781c */ /* 0x000fda0000702577 */
[----:B------:R-:W-:Y:S05]  /*0790*/  @P0 BRA `(.L_x_12) ;  /* 0x0000000400000947 */ /* 0x000fea0003800000 */
[----:B------:R-:W-:Y:S02]  /*07a0*/  ISETP.GE.AND P0, PT, R15, RZ, PT ;  /* 0x000000ff0f00720c */ /* 0x000fe40003f06270 */
[----:B------:R-:W-:-:S11]  /*07b0*/  ISETP.GE.AND P1, PT, R17, RZ, PT ;  /* 0x000000ff1100720c */ /* 0x000fd60003f26270 */
[----:B------:R-:W-:Y:S02]  /*07c0*/  @P0 IMAD.MOV.U32 R10, RZ, RZ, RZ ;  /* 0x000000ffff0a0224 */ /* 0x000fe400078e00ff */
[----:B------:R-:W-:Y:S01]  /*07d0*/  @!P0 FFMA R13, R0, 1.84467440737095516160e+19, RZ ;  /* 0x5f800000000d8823 */ /* 0x000fe200000000ff */
[----:B------:R-:W-:Y:S02]  /*07e0*/  @!P0 IMAD.MOV.U32 R10, RZ, RZ, -0x40 ;  /* 0xffffffc0ff0a8424 */ /* 0x000fe400078e00ff */
[----:B------:R-:W-:Y:S02]  /*07f0*/  @!P1 FFMA R14, R3, 1.84467440737095516160e+19, RZ ;  /* 0x5f800000030e9823 */ /* 0x000fe400000000ff */
[----:B------:R-:W-:-:S07]  /*0800*/  @!P1 VIADD R10, R10, 0x40 ;  /* 0x000000400a0a9836 */ /* 0x000fce0000000000 */
.L_x_8:
[----:B------:R-:W-:Y:S01]  /*0810*/  LEA R3, R12, 0xc0800000, 0x17 ;  /* 0xc08000000c037811 */ /* 0x000fe200078eb8ff */
[----:B------:R-:W-:Y:S04]  /*0820*/  BSSY.RECONVERGENT B4, `(.L_x_13) ;  /* 0x0000036000047945 */ /* 0x000fe80003800200 */
[----:B------:R-:W-:Y:S02]  /*0830*/  IMAD.IADD R14, R14, 0x1, -R3 ;  /* 0x000000010e0e7824 */ /* 0x000fe400078e0a03 */
[----:B------:R-:W-:Y:S02]  /*0840*/  VIADD R3, R16, 0xffffff81 ;  /* 0xffffff8110037836 */ /* 0x000fe40000000000 */
[----:B------:R-:W0:Y:S01]  /*0850*/  MUFU.RCP R15, R14 ;  /* 0x0000000e000f7308 */ /* 0x000e220000001000 */
[----:B------:R-:W-:Y:S01]  /*0860*/  FADD.FTZ R17, -R14, -RZ ;  /* 0x800000ff0e117221 */ /* 0x000fe20000010100 */
[----:B------:R-:W-:-:S03]  /*0870*/  IMAD R0, R3, -0x800000, R13 ;  /* 0xff80000003007824 */ /* 0x000fc600078e020d */
[----:B0-----:R-:W-:-:S04]  /*0880*/  FFMA R16, R15, R17, 1 ;  /* 0x3f8000000f107423 */ /* 0x001fc80000000011 */
[----:B------:R-:W-:-:S04]  /*0890*/  FFMA R18, R15, R16, R15 ;  /* 0x000000100f127223 */ /* 0x000fc8000000000f */
[----:B------:R-:W-:-:S04]  /*08a0*/  FFMA R13, R0, R18, RZ ;  /* 0x00000012000d7223 */ /* 0x000fc800000000ff */
[----:B------:R-:W-:-:S04]  /*08b0*/  FFMA R16, R17, R13, R0 ;  /* 0x0000000d11107223 */ /* 0x000fc80000000000 */
[----:B------:R-:W-:Y:S01]  /*08c0*/  FFMA R15, R18, R16, R13 ;  /* 0x00000010120f7223 */ /* 0x000fe2000000000d */
[----:B------:R-:W-:-:S03]  /*08d0*/  IADD3 R13, PT, PT, R3, 0x7f, -R12 ;  /* 0x0000007f030d7810 */ /* 0x000fc60007ffe80c */
[----:B------:R-:W-:Y:S02]  /*08e0*/  FFMA R16, R17, R15, R0 ;  /* 0x0000000f11107223 */ /* 0x000fe40000000000 */
[----:B------:R-:W-:Y:S02]  /*08f0*/  IMAD.IADD R13, R13, 0x1, R10 ;  /* 0x000000010d0d7824 */ /* 0x000fe400078e020a */
[----:B------:R-:W-:-:S05]  /*0900*/  FFMA R0, R18, R16, R15 ;  /* 0x0000001012007223 */ /* 0x000fca000000000f */
[----:B------:R-:W-:-:S04]  /*0910*/  SHF.R.U32.HI R3, RZ, 0x17, R0 ;  /* 0x00000017ff037819 */ /* 0x000fc80000011600 */
[----:B------:R-:W-:-:S05]  /*0920*/  LOP3.LUT R3, R3, 0xff, RZ, 0xc0, !PT ;  /* 0x000000ff03037812 */ /* 0x000fca00078ec0ff */
[----:B------:R-:W-:-:S04]  /*0930*/  IMAD.IADD R14, R3, 0x1, R13 ;  /* 0x00000001030e7824 */ /* 0x000fc800078e020d */
[----:B------:R-:W-:-:S05]  /*0940*/  VIADD R3, R14, 0xffffffff ;  /* 0xffffffff0e037836 */ /* 0x000fca0000000000 */
[----:B------:R-:W-:-:S13]  /*0950*/  ISETP.GE.U32.AND P0, PT, R3, 0xfe, PT ;  /* 0x000000fe0300780c */ /* 0x000fda0003f06070 */
[----:B------:R-:W-:Y:S05]  /*0960*/  @!P0 BRA `(.L_x_14) ;  /* 0x0000000000808947 */ /* 0x000fea0003800000 */
[----:B------:R-:W-:-:S13]  /*0970*/  ISETP.GT.AND P0, PT, R14, 0xfe, PT ;  /* 0x000000fe0e00780c */ /* 0x000fda0003f04270 */
[----:B------:R-:W-:Y:S05]  /*0980*/  @P0 BRA `(.L_x_15) ;  /* 0x00000000006c0947 */ /* 0x000fea0003800000 */
[----:B------:R-:W-:-:S13]  /*0990*/  ISETP.GE.AND P0, PT, R14, 0x1, PT ;  /* 0x000000010e00780c */ /* 0x000fda0003f06270 */
[----:B------:R-:W-:Y:S05]  /*09a0*/  @P0 BRA `(.L_x_16) ;  /* 0x0000000000740947 */ /* 0x000fea0003800000 */
[----:B------:R-:W-:Y:S02]  /*09b0*/  ISETP.GE.AND P0, PT, R14, -0x18, PT ;  /* 0xffffffe80e00780c */ /* 0x000fe40003f06270 */
[----:B------:R-:W-:-:S11]  /*09c0*/  LOP3.LUT R0, R0, 0x80000000, RZ, 0xc0, !PT ;  /* 0x8000000000007812 */ /* 0x000fd600078ec0ff */
[----:B------:R-:W-:Y:S05]  /*09d0*/  @!P0 BRA `(.L_x_16) ;  /* 0x0000000000688947 */ /* 0x000fea0003800000 */
[-CC-:B------:R-:W-:Y:S01]  /*09e0*/  FFMA.RZ R3, R18, R16.reuse, R15.reuse ;  /* 0x0000001012037223 */ /* 0x180fe2000000c00f */
[----:B------:R-:W-:Y:S02]  /*09f0*/  VIADD R13, R14, 0x20 ;  /* 0x000000200e0d7836 */ /* 0x000fe40000000000 */
[-CC-:B------:R-:W-:Y:S01]  /*0a00*/  FFMA.RM R10, R18, R16.reuse, R15.reuse ;  /* 0x00000010120a7223 */ /* 0x180fe2000000400f */
[----:B------:R-:W-:Y:S02]  /*0a10*/  ISETP.NE.AND P2, PT, R14, RZ, PT ;  /* 0x000000ff0e00720c */ /* 0x000fe40003f45270 */
[----:B------:R-:W-:Y:S01]  /*0a20*/  LOP3.LUT R12, R3, 0x7fffff, RZ, 0xc0, !PT ;  /* 0x007fffff030c7812 */ /* 0x000fe200078ec0ff */
[----:B------:R-:W-:Y:S01]  /*0a30*/  FFMA.RP R3, R18, R16, R15 ;  /* 0x0000001012037223 */ /* 0x000fe2000000800f */
[----:B------:R-:W-:Y:S01]  /*0a40*/  ISETP.NE.AND P1, PT, R14, RZ, PT ;  /* 0x000000ff0e00720c */ /* 0x000fe20003f25270 */
[----:B------:R-:W-:Y:S01]  /*0a50*/  IMAD.MOV R14, RZ, RZ, -R14 ;  /* 0x000000ffff0e7224 */ /* 0x000fe200078e0a0e */
[----:B------:R-:W-:-:S02]  /*0a60*/  LOP3.LUT R12, R12, 0x800000, RZ, 0xfc, !PT ;  /* 0x008000000c0c7812 */ /* 0x000fc400078efcff */
[----:B------:R-:W-:Y:S02]  /*0a70*/  FSETP.NEU.FTZ.AND P0, PT, R3, R10, PT ;  /* 0x0000000a0300720b */ /* 0x000fe40003f1d000 */
[----:B------:R-:W-:Y:S02]  /*0a80*/  SHF.L.U32 R13, R12, R13, RZ ;  /* 0x0000000d0c0d7219 */ /* 0x000fe400000006ff */
[----:B------:R-:W-:Y:S02]  /*0a90*/  SEL R3, R14, RZ, P2 ;  /* 0x000000ff0e037207 */ /* 0x000fe40001000000 */
[----:B------:R-:W-:Y:S02]  /*0aa0*/  ISETP.NE.AND P1, PT, R13, RZ, P1 ;  /* 0x000000ff0d00720c */ /* 0x000fe40000f25270 */
[----:B------:R-:W-:Y:S02]  /*0ab0*/  SHF.R.U32.HI R3, RZ, R3, R12 ;  /* 0x00000003ff037219 */ /* 0x000fe4000001160c */
[----:B------:R-:W-:-:S02]  /*0ac0*/  PLOP3.LUT P0, PT, P0, P1, PT, 0xf8, 0x8f ;  /* 0x00000000008f781c */ /* 0x000fc40000703f70 */
[----:B------:R-:W-:Y:S02]  /*0ad0*/  SHF.R.U32.HI R13, RZ, 0x1, R3 ;  /* 0x00000001ff0d7819 */ /* 0x000fe40000011603 */
[----:B------:R-:W-:-:S04]  /*0ae0*/  SEL R10, RZ, 0x1, !P0 ;  /* 0x00000001ff0a7807 */ /* 0x000fc80004000000 */
[----:B------:R-:W-:-:S04]  /*0af0*/  LOP3.LUT R10, R10, 0x1, R13, 0xf8, !PT ;  /* 0x000000010a0a7812 */ /* 0x000fc800078ef80d */
[----:B------:R-:W-:-:S05]  /*0b00*/  LOP3.LUT R10, R10, R3, RZ, 0xc0, !PT ;  /* 0x000000030a0a7212 */ /* 0x000fca00078ec0ff */
[----:B------:R-:W-:-:S05]  /*0b10*/  IMAD.IADD R13, R13, 0x1, R10 ;  /* 0x000000010d0d7824 */ /* 0x000fca00078e020a */
[----:B------:R-:W-:Y:S01]  /*0b20*/  LOP3.LUT R0, R13, R0, RZ, 0xfc, !PT ;  /* 0x000000000d007212 */ /* 0x000fe200078efcff */
[----:B------:R-:W-:Y:S06]  /*0b30*/  BRA `(.L_x_16) ;  /* 0x0000000000107947 */ /* 0x000fec0003800000 */
.L_x_15:
[----:B------:R-:W-:-:S04]  /*0b40*/  LOP3.LUT R0, R0, 0x80000000, RZ, 0xc0, !PT ;  /* 0x8000000000007812 */ /* 0x000fc800078ec0ff */
[----:B------:R-:W-:Y:S01]  /*0b50*/  LOP3.LUT R0, R0, 0x7f800000, RZ, 0xfc, !PT ;  /* 0x7f80000000007812 */ /* 0x000fe200078efcff */
[----:B------:R-:W-:Y:S06]  /*0b60*/  BRA `(.L_x_16) ;  /* 0x0000000000047947 */ /* 0x000fec0003800000 */
.L_x_14:
[----:B------:R-:W-:-:S07]  /*0b70*/  IMAD R0, R13, 0x800000, R0 ;  /* 0x008000000d007824 */ /* 0x000fce00078e0200 */
.L_x_16:
[----:B------:R-:W-:Y:S05]  /*0b80*/  BSYNC.RECONVERGENT B4 ;  /* 0x0000000000047941 */ /* 0x000fea0003800200 */
.L_x_13:
[----:B------:R-:W-:Y:S05]  /*0b90*/  BRA `(.L_x_17) ;  /* 0x0000000000207947 */ /* 0x000fea0003800000 */
.L_x_12:
[----:B------:R-:W-:-:S04]  /*0ba0*/  LOP3.LUT R0, R14, 0x80000000, R13, 0x48, !PT ;  /* 0x800000000e007812 */ /* 0x000fc800078e480d */
[----:B------:R-:W-:Y:S01]  /*0bb0*/  LOP3.LUT R0, R0, 0x7f800000, RZ, 0xfc, !PT ;  /* 0x7f80000000007812 */ /* 0x000fe200078efcff */
[----:B------:R-:W-:Y:S06]  /*0bc0*/  BRA `(.L_x_17) ;  /* 0x0000000000147947 */ /* 0x000fec0003800000 */
.L_x_11:
[----:B------:R-:W-:Y:S01]  /*0bd0*/  LOP3.LUT R0, R14, 0x80000000, R13, 0x48, !PT ;  /* 0x800000000e007812 */ /* 0x000fe200078e480d */
[----:B------:R-:W-:Y:S06]  /*0be0*/  BRA `(.L_x_17) ;  /* 0x00000000000c7947 */ /* 0x000fec0003800000 */
.L_x_10:
[----:B------:R-:W0:Y:S01]  /*0bf0*/  MUFU.RSQ R0, -QNAN ;  /* 0xffc0000000007908 */ /* 0x000e220000001400 */
[----:B------:R-:W-:Y:S05]  /*0c00*/  BRA `(.L_x_17) ;  /* 0x0000000000047947 */ /* 0x000fea0003800000 */
.L_x_9:
[----:B------:R-:W-:-:S07]  /*0c10*/  FADD.FTZ R0, R0, R3 ;  /* 0x0000000300007221 */ /* 0x000fce0000010000 */
.L_x_17:
[----:B------:R-:W-:Y:S05]  /*0c20*/  BSYNC.RECONVERGENT B3 ;  /* 0x0000000000037941 */ /* 0x000fea0003800200 */
.L_x_7:
[----:B------:R-:W-:Y:S02]  /*0c30*/  IMAD.MOV.U32 R12, RZ, RZ, R8 ;  /* 0x000000ffff0c7224 */ /* 0x000fe400078e0008 */
[----:B------:R-:W-:-:S04]  /*0c40*/  IMAD.MOV.U32 R13, RZ, RZ, 0x0 ;  /* 0x00000000ff0d7424 */ /* 0x000fc800078e00ff */
[----:B0-----:R-:W-:Y:S05]  /*0c50*/  RET.REL.NODEC R12 `(_Z15fast_nms_kernelPfifi) ;  /* 0xfffffff00ce87950 */ /* 0x001fea0003c3ffff */
.L_x_18:
[----:B------:R-:W-:-:S00]  /*0c60*/  BRA `(.L_x_18) ;  /* 0xfffffffc00fc7947 */ /* 0x000fc0000383ffff */
[----:B------:R-:W-:-:S00]  /*0c70*/  NOP ;  /* 0x0000000000007918 */ /* 0x000fc00000000000 */
        /* <DEDUP_REMOVED lines=8> */
.L_x_28:


//--------------------- .text._Z13decode_kernelPfiifS_S_ii --------------------------
	.section	.text._Z13decode_kernelPfiifS_S_ii,"ax",@progbits
	.align	128
.text._Z13decode_kernelPfiifS_S_ii:
        .type           _Z13decode_kernelPfiifS_S_ii,@function
        .size           _Z13decode_kernelPfiifS_S_ii,(.L_x_30 - _Z13decode_kernelPfiifS_S_ii)
        .other          _Z13decode_kernelPfiifS_S_ii,@"STO_CUDA_ENTRY STV_DEFAULT"
_Z13decode_kernelPfiifS_S_ii:
[----:B------:R-:W-:Y:S01]  /*0000*/  LDC R1, c[0x0][0x37c] ;  /* 0x0000df00ff017b82 */ /* 0x000fe20000000800 */
[----:B------:R-:W0:Y:S01]  /*0010*/  S2R R0, SR_CTAID.X ;  /* 0x0000000000007919 */ /* 0x000e220000002500 */
[----:B------:R-:W0:Y:S01]  /*0020*/  LDCU UR4, c[0x0][0x360] ;  /* 0x00006c00ff0477ac */ /* 0x000e220008000800 */
[----:B------:R-:W0:Y:S01]  /*0030*/  S2R R3, SR_TID.X ;  /* 0x0000000000037919 */ /* 0x000e220000002100 */
[----:B------:R-:W1:Y:S01]  /*0040*/  LDCU UR5, c[0x0][0x388] ;  /* 0x00007100ff0577ac */ /* 0x000e620008000800 */
[----:B0-----:R-:W-:-:S05]  /*0050*/  IMAD R0, R0, UR4, R3 ;  /* 0x0000000400007c24 */ /* 0x001fca000f8e0203 */
[----:B-1----:R-:W-:-:S13]  /*0060*/  ISETP.GE.AND P0, PT, R0, UR5, PT ;  /* 0x0000000500007c0c */ /* 0x002fda000bf06270 */
[----:B------:R-:W-:Y:S05]  /*0070*/  @P0 EXIT ;  /* 0x000000000000094d */ /* 0x000fea0003800000 */
[----:B------:R-:W0:Y:S01]  /*0080*/  LDCU UR5, c[0x0][0x38c] ;  /* 0x00007180ff0577ac */ /* 0x000e220008000800 */
[----:B------:R-:W1:Y:S01]  /*0090*/  LDC.64 R2, c[0x0][0x380] ;  /* 0x0000e000ff027b82 */ /* 0x000e620000000a00 */
[----:B------:R-:W2:Y:S01]  /*00a0*/  LDCU.64 UR8, c[0x0][0x358] ;  /* 0x00006b00ff0877ac */ /* 0x000ea20008000a00 */
[----:B0-----:R-:W-:-:S06]  /*00b0*/  UIADD3 UR4, UPT, UPT, UR5, 0x4, URZ ;  /* 0x0000000405047890 */ /* 0x001fcc000fffe0ff */
[----:B------:R-:W-:-:S04]  /*00c0*/  IMAD R5, R0, UR4, RZ ;  /* 0x0000000400057c24 */ /* 0x000fc8000f8e02ff */
[----:B-1----:R-:W-:-:S05]  /*00d0*/  IMAD.WIDE R2, R5, 0x4, R2 ;  /* 0x0000000405027825 */ /* 0x002fca00078e0202 */
[----:B--2---:R0:W5:Y:S01]  /*00e0*/  LDG.E R0, desc[UR8][R2.64+0x10] ;  /* 0x0000100802007981 */ /* 0x004162000c1e1900 */
[----:B------:R-:W-:Y:S01]  /*00f0*/  UISETP.GE.AND UP0, UPT, UR5, 0x2, UPT ;  /* 0x000000020500788c */ /* 0x000fe2000bf06270 */
[----:B------:R-:W-:-:S08]  /*0100*/  IMAD.MOV.U32 R7, RZ, RZ, RZ ;  /* 0x000000ffff077224 */ /* 0x000fd000078e00ff */
[----:B0-----:R-:W-:Y:S05]  /*0110*/  BRA.U !UP0, `(.L_x_19) ;  /* 0x0000000908807547 */ /* 0x001fea000b800000 */
[----:B------:R-:W-:Y:S01]  /*0120*/  UIADD3 UR4, UPT, UPT, UR5, -0x1, URZ ;  /* 0xffffffff05047890 */ /* 0x000fe2000fffe0ff */
[----:B------:R-:W-:Y:S01]  /*0130*/  IADD3 R4, P0, PT, R2, 0x14, RZ ;  /* 0x0000001402047810 */ /* 0x000fe20007f1e0ff */
[----:B------:R-:W-:Y:S01]  /*0140*/  UIADD3 UR5, UPT, UPT, UR5, -0x2, URZ ;  /* 0xfffffffe05057890 */ /* 0x000fe2000fffe0ff */
[----:B------:R-:W-:Y:S01]  /*0150*/  IMAD.MOV.U32 R6, RZ, RZ, RZ ;  /* 0x000000ffff067224 */ /* 0x000fe200078e00ff */
[----:B------:R-:W-:Y:S01]  /*0160*/  ULOP3.LUT UR6, UR4, 0xf, URZ, 0xc0, !UPT ;  /* 0x0000000f04067892 */ /* 0x000fe2000f8ec0ff */
[----:B------:R-:W-:Y:S01]  /*0170*/  IMAD.MOV.U32 R7, RZ, RZ, 0x1 ;  /* 0x00000001ff077424 */ /* 0x000fe200078e00ff */
[----:B------:R-:W-:Y:S01]  /*0180*/  UISETP.GE.U32.AND UP0, UPT, UR5, 0xf, UPT ;  /* 0x0000000f0500788c */ /* 0x000fe2000bf06070 */
[----:B------:R-:W-:-:S08]  /*0190*/  IMAD.X R5, RZ, RZ, R3, P0 ;  /* 0x000000ffff057224 */ /* 0x000fd000000e0603 */
[----:B------:R-:W-:Y:S05]  /*01a0*/  BRA.U !UP0, `(.L_x_20) ;  /* 0x0000000508247547 */ /* 0x000fea000b800000 */
[----:B------:R-:W-:Y:S01]  /*01b0*/  IMAD.MOV.U32 R8, RZ, RZ, RZ ;  /* 0x000000ffff087224 */ /* 0x000fe200078e00ff */
[----:B------:R-:W-:Y:S01]  /*01c0*/  ULOP3.LUT UR5, UR4, 0xfffffff0, URZ, 0xc0, !UPT ;  /* 0xfffffff004057892 */ /* 0x000fe2000f8ec0ff */
[----:B------:R-:W-:-:S11]  /*01d0*/  IMAD.MOV.U32 R6, RZ, RZ, RZ ;  /* 0x000000ffff067224 */ /* 0x000fd600078e00ff */
.L_x_21:
[----:B------:R-:W2:Y:S04]  /*01e0*/  LDG.E R19, desc[UR8][R4.64] ;  /* 0x0000000804137981 */ /* 0x000ea8000c1e1900 */
[----:B------:R-:W3:Y:S04]  /*01f0*/  LDG.E R21, desc[UR8][R4.64+0x4] ;  /* 0x0000040804157981 */ /* 0x000ee8000c1e1900 */
[----:B------:R-:W4:Y:S04]  /*0200*/  LDG.E R23, desc[UR8][R4.64+0x8] ;  /* 0x0000080804177981 */ /* 0x000f28000c1e1900 */
        /* <DEDUP_REMOVED lines=12> */
[----:B------:R0:W4:Y:S01]  /*02d0*/  LDG.E R7, desc[UR8][R4.64+0x3c] ;  /* 0x00003c0804077981 */ /* 0x000122000c1e1900 */
[----:B--2--5:R-:W-:-:S04]  /*02e0*/  FSETP.GT.AND P2, PT, R19, R0, PT ;  /* 0x000000001300720b */ /* 0x024fc80003f44000 */
[----:B------:R-:W-:-:S04]  /*02f0*/  FSEL R0, R19, R0, P2 ;  /* 0x0000000013007208 */ /* 0x000fc80001000000 */
[----:B---3--:R-:W-:-:S04]  /*0300*/  FSETP.GT.AND P3, PT, R21, R0, PT ;  /* 0x000000001500720b */ /* 0x008fc80003f64000 */
[----:B------:R-:W-:Y:S01]  /*0310*/  FSEL R0, R21, R0, P3 ;  /* 0x0000000015007208 */ /* 0x000fe20001800000 */
[----:B------:R-:W-:-:S03]  /*0320*/  @P2 VIADD R6, R8, 0x1 ;  /* 0x0000000108062836 */ /* 0x000fc60000000000 */
[----:B----4-:R-:W-:-:S04]  /*0330*/  FSETP.GT.AND P1, PT, R23, R0, PT ;  /* 0x000000001700720b */ /* 0x010fc80003f24000 */
[----:B------:R-:W-:Y:S01]  /*0340*/  FSEL R0, R23, R0, P1 ;  /* 0x0000000017007208 */ /* 0x000fe20000800000 */
[----:B------:R-:W-:-:S03]  /*0350*/  @P3 VIADD R6, R8, 0x2 ;  /* 0x0000000208063836 */ /* 0x000fc60000000000 */
[----:B------:R-:W-:-:S04]  /*0360*/  FSETP.GT.AND P6, PT, R25, R0, PT ;  /* 0x000000001900720b */ /* 0x000fc80003fc4000 */
        /* <DEDUP_REMOVED lines=34> */
[----:B------:R-:W-:Y:S01]  /*0590*/  @P2 VIADD R6, R8, 0xe ;  /* 0x0000000e08062836 */ /* 0x000fe20000000000 */
[----:B0-----:R-:W-:Y:S02]  /*05a0*/  IADD3 R4, P2, PT, R4, 0x40, RZ ;  /* 0x0000004004047810 */ /* 0x001fe40007f5e0ff */
[----:B------:R-:W-:-:S03]  /*05b0*/  FSETP.GT.AND P0, PT, R7, R0, PT ;  /* 0x000000000700720b */ /* 0x000fc60003f04000 */
[----:B------:R-:W-:Y:S01]  /*05c0*/  IMAD.X R5, RZ, RZ, R5, P2 ;  /* 0x000000ffff057224 */ /* 0x000fe200010e0605 */
[----:B------:R-:W-:Y:S01]  /*05d0*/  FSEL R0, R7, R0, P0 ;  /* 0x0000000007007208 */ /* 0x000fe20000000000 */
[C---:B------:R-:W-:Y:S02]  /*05e0*/  @P1 VIADD R6, R8.reuse, 0xf ;  /* 0x0000000f08061836 */ /* 0x040fe40000000000 */
[----:B------:R-:W-:-:S05]  /*05f0*/  VIADD R8, R8, 0x10 ;  /* 0x0000001008087836 */ /* 0x000fca0000000000 */
[C---:B------:R-:W-:Y:S02]  /*0600*/  ISETP.NE.AND P1, PT, R8.reuse, UR5, PT ;  /* 0x0000000508007c0c */ /* 0x040fe4000bf25270 */
[----:B------:R-:W-:-:S11]  /*0610*/  SEL R6, R8, R6, P0 ;  /* 0x0000000608067207 */ /* 0x000fd60000000000 */
[----:B------:R-:W-:Y:S05]  /*0620*/  @P1 BRA `(.L_x_21) ;  /* 0xfffffff800ec1947 */ /* 0x000fea000383ffff */
[----:B------:R-:W-:-:S07]  /*0630*/  VIADD R7, R8, 0x1 ;  /* 0x0000000108077836 */ /* 0x000fce0000000000 */
.L_x_20:
[----:B------:R-:W-:-:S09]  /*0640*/  UISETP.NE.AND UP0, UPT, UR6, URZ, UPT ;  /* 0x000000ff0600728c */ /* 0x000fd2000bf05270 */
[----:B------:R-:W-:Y:S05]  /*0650*/  BRA.U !UP0, `(.L_x_22) ;  /* 0x00000005082c7547 */ /* 0x000fea000b800000 */
[----:B------:R-:W-:Y:S02]  /*0660*/  UISETP.GE.U32.AND UP0, UPT, UR6, 0x8, UPT ;  /* 0x000000080600788c */ /* 0x000fe4000bf06070 */
[----:B------:R-:W-:-:S04]  /*0670*/  ULOP3.LUT UR5, UR4, 0x7, URZ, 0xc0, !UPT ;  /* 0x0000000704057892 */ /* 0x000fc8000f8ec0ff */
[----:B------:R-:W-:-:S03]  /*0680*/  UISETP.NE.AND UP1, UPT, UR5, URZ, UPT ;  /* 0x000000ff0500728c */ /* 0x000fc6000bf25270 */
[----:B------:R-:W-:Y:S08]  /*0690*/  BRA.U !UP0, `(.L_x_23) ;  /* 0x00000001088c7547 */ /* 0x000ff0000b800000 */
[----:B------:R-:W2:Y:S04]  /*06a0*/  LDG.E R9, desc[UR8][R4.64] ;  /* 0x0000000804097981 */ /* 0x000ea8000c1e1900 */
[----:B------:R-:W3:Y:S04]  /*06b0*/  LDG.E R11, desc[UR8][R4.64+0x4] ;  /* 0x00000408040b7981 */ /* 0x000ee8000c1e1900 */
[----:B------:R-:W4:Y:S04]  /*06c0*/  LDG.E R13, desc[UR8][R4.64+0x8] ;  /* 0x00000808040d7981 */ /* 0x000f28000c1e1900 */
[----:B------:R-:W4:Y:S04]  /*06d0*/  LDG.E R15, desc[UR8][R4.64+0xc] ;  /* 0x00000c08040f7981 */ /* 0x000f28000c1e1900 */
[----:B------:R-:W4:Y:S04]  /*06e0*/  LDG.E R17, desc[UR8][R4.64+0x10] ;  /* 0x0000100804117981 */ /* 0x000f28000c1e1900 */
[----:B------:R-:W4:Y:S04]  /*06f0*/  LDG.E R19, desc[UR8][R4.64+0x14] ;  /* 0x0000140804137981 */ /* 0x000f28000c1e1900 */
[----:B------:R-:W4:Y:S04]  /*0700*/  LDG.E R21, desc[UR8][R4.64+0x18] ;  /* 0x0000180804157981 */ /* 0x000f28000c1e1900 */
[----:B------:R0:W4:Y:S01]  /*0710*/  LDG.E R23, desc[UR8][R4.64+0x1c] ;  /* 0x00001c0804177981 */ /* 0x000122000c1e1900 */
[----:B--2--5:R-:W-:-:S04]  /*0720*/  FSETP.GT.AND P2, PT, R9, R0, PT ;  /* 0x000000000900720b */ /* 0x024fc80003f44000 */
[----:B------:R-:W-:Y:S02]  /*0730*/  FSEL R0, R9, R0, P2 ;  /* 0x0000000009007208 */ /* 0x000fe40001000000 */
[----:B------:R-:W-:Y:S02]  /*0740*/  SEL R6, R7, R6, P2 ;  /* 0x0000000607067207 */ /* 0x000fe40001000000 */
[----:B---3--:R-:W-:-:S04]  /*0750*/  FSETP.GT.AND P3, PT, R11, R0, PT ;  /* 0x000000000b00720b */ /* 0x008fc80003f64000 */
[----:B------:R-:W-:-:S04]  /*0760*/  FSEL R0, R11, R0, P3 ;  /* 0x000000000b007208 */ /* 0x000fc80001800000 */
        /* <DEDUP_REMOVED lines=19> */
[----:B------:R-:W-:-:S08]  /*08a0*/  @P2 VIADD R6, R7, 0x6 ;  /* 0x0000000607062836 */ /* 0x000fd00000000000 */
[C---:B------:R-:W-:Y:S02]  /*08b0*/  @P3 VIADD R6, R7.reuse, 0x7 ;  /* 0x0000000707063836 */ /* 0x040fe40000000000 */
[----:B------:R-:W-:-:S07]  /*08c0*/  VIADD R7, R7, 0x8 ;  /* 0x0000000807077836 */ /* 0x000fce0000000000 */
.L_x_23:
        /* <DEDUP_REMOVED lines=8> */
[----:B------:R0:W4:Y:S01]  /*0950*/  LDG.E R15, desc[UR8][R4.64+0xc] ;  /* 0x00000c08040f7981 */ /* 0x000122000c1e1900 */
[----:B--2--5:R-:W-:-:S04]  /*0960*/  FSETP.GT.AND P0, PT, R9, R0, PT ;  /* 0x000000000900720b */ /* 0x024fc80003f04000 */
[----:B------:R-:W-:Y:S02]  /*0970*/  FSEL R0, R9, R0, P0 ;  /* 0x0000000009007208 */ /* 0x000fe40000000000 */
[----:B------:R-:W-:Y:S02]  /*0980*/  SEL R6, R7, R6, P0 ;  /* 0x0000000607067207 */ /* 0x000fe40000000000 */
[CC--:B---3--:R-:W-:Y:S02]  /*0990*/  FSETP.GT.AND P1, PT, R11.reuse, R0.reuse, PT ;  /* 0x000000000b00720b */ /* 0x0c8fe40003f24000 */
[----:B0-----:R-:W-:Y:S02]  /*09a0*/  IADD3 R4, P0, PT, R4, 0x10, RZ ;  /* 0x0000001004047810 */ /* 0x001fe40007f1e0ff */
[----:B------:R-:W-:-:S03]  /*09b0*/  FSEL R0, R11, R0, P1 ;  /* 0x000000000b007208 */ /* 0x000fc60000800000 */
[----:B------:R-:W-:Y:S01]  /*09c0*/  IMAD.X R5, RZ, RZ, R5, P0 ;  /* 0x000000ffff057224 */ /* 0x000fe200000e0605 */
[----:B----4-:R-:W-:-:S04]  /*09d0*/  FSETP.GT.AND P2, PT, R13, R0, PT ;  /* 0x000000000d00720b */ /* 0x010fc80003f44000 */
[----:B------:R-:W-:Y:S01]  /*09e0*/  FSEL R0, R13, R0, P2 ;  /* 0x000000000d007208 */ /* 0x000fe20001000000 */
[----:B------:R-:W-:-:S03]  /*09f0*/  @P1 VIADD R6, R7, 0x1 ;  /* 0x0000000107061836 */ /* 0x000fc60000000000 */
[----:B------:R-:W-:-:S04]  /*0a00*/  FSETP.GT.AND P3, PT, R15, R0, PT ;  /* 0x000000000f00720b */ /* 0x000fc80003f64000 */
[----:B------:R-:W-:Y:S01]  /*0a10*/  FSEL R0, R15, R0, P3 ;  /* 0x000000000f007208 */ /* 0x000fe20001800000 */
[----:B------:R-:W-:-:S08]  /*0a20*/  @P2 VIADD R6, R7, 0x2 ;  /* 0x0000000207062836 */ /* 0x000fd00000000000 */
[C---:B------:R-:W-:Y:S02]  /*0a30*/  @P3 VIADD R6, R7.reuse, 0x3 ;  /* 0x0000000307063836 */ /* 0x040fe40000000000 */
[----:B------:R-:W-:-:S07]  /*0a40*/  VIADD R7, R7, 0x4 ;  /* 0x0000000407077836 */ /* 0x000fce0000000000 */
.L_x_24:
[----:B------:R-:W-:Y:S05]  /*0a50*/  BRA.U !UP1, `(.L_x_22) ;  /* 0x00000001092c7547 */ /* 0x000fea000b800000 */
[----:B------:R-:W-:-:S12]  /*0a60*/  UIADD3 UR4, UPT, UPT, -UR4, URZ, URZ ;  /* 0x000000ff04047290 */ /* 0x000fd8000fffe1ff */
.L_x_25:
[----:B------:R0:W2:Y:S01]  /*0a70*/  LDG.E R9, desc[UR8][R4.64] ;  /* 0x0000000804097981 */ /* 0x0000a2000c1e1900 */
[----:B------:R-:W-:-:S04]  /*0a80*/  UIADD3 UR4, UPT, UPT, UR4, 0x1, URZ ;  /* 0x0000000104047890 */ /* 0x000fc8000fffe0ff */
[----:B------:R-:W-:Y:S01]  /*0a90*/  UISETP.NE.AND UP0, UPT, UR4, URZ, UPT ;  /* 0x000000ff0400728c */ /* 0x000fe2000bf05270 */
[----:B0-----:R-:W-:-:S05]  /*0aa0*/  IADD3 R4, P1, PT, R4, 0x4, RZ ;  /* 0x0000000404047810 */ /* 0x001fca0007f3e0ff */
[----:B------:R-:W-:Y:S01]  /*0ab0*/  IMAD.X R5, RZ, RZ, R5, P1 ;  /* 0x000000ffff057224 */ /* 0x000fe200008e0605 */
[----:B--2--5:R-:W-:-:S04]  /*0ac0*/  FSETP.GT.AND P0, PT, R9, R0, PT ;  /* 0x000000000900720b */ /* 0x024fc80003f04000 */
[C---:B------:R-:W-:Y:S01]  /*0ad0*/  SEL R6, R7.reuse, R6, P0 ;  /* 0x0000000607067207 */ /* 0x040fe20000000000 */
[----:B------:R-:W-:Y:S01]  /*0ae0*/  VIADD R7, R7, 0x1 ;  /* 0x0000000107077836 */ /* 0x000fe20000000000 */
[----:B------:R-:W-:Y:S01]  /*0af0*/  FSEL R0, R9, R0, P0 ;  /* 0x0000000009007208 */ /* 0x000fe20000000000 */
[----:B------:R-:W-:Y:S06]  /*0b00*/  BRA.U UP0, `(.L_x_25) ;  /* 0xfffffffd00d87547 */ /* 0x000fec000b83ffff */
.L_x_22:
[----:B------:R-:W-:-:S07]  /*0b10*/  I2FP.F32.U32 R7, R6 ;  /* 0x0000000600077245 */ /* 0x000fce0000201000 */
.L_x_19:
[----:B------:R-:W0:Y:S02]  /*0b20*/  LDCU UR4, c[0x0][0x390] ;  /* 0x00007200ff0477ac */ /* 0x000e240008000800 */
[----:B0----5:R-:W-:-:S13]  /*0b30*/  FSETP.GEU.AND P0, PT, R0, UR4, PT ;  /* 0x0000000400007c0b */ /* 0x021fda000bf0e000 */
[----:B------:R-:W-:Y:S05]  /*0b40*/  @!P0 EXIT ;  /* 0x000000000000894d */ /* 0x000fea0003800000 */
[----:B------:R-:W0:Y:S01]  /*0b50*/  LDC.64 R4, c[0x0][0x3a0] ;  /* 0x0000e800ff047b82 */ /* 0x000e220000000a00 */
[----:B------:R-:W-:Y:S01]  /*0b60*/  IMAD.MOV.U32 R6, RZ, RZ, 0x3f800000 ;  /* 0x3f800000ff067424 */ /* 0x000fe200078e00ff */
[----:B------:R-:W1:Y:S04]  /*0b70*/  LDCU UR4, c[0x0][0x3a8] ;  /* 0x00007500ff0477ac */ /* 0x000e680008000800 */
[----:B0-----:R-:W2:Y:S02]  /*0b80*/  ATOMG.E.ADD.F32.FTZ.RN.STRONG.GPU PT, R4, desc[UR8][R4.64], R6 ;  /* 0x80000006040479a3 */ /* 0x001ea4000c1ef308 */
[----:B--2---:R-:W1:Y:S02]  /*0b90*/  F2I.TRUNC.NTZ R13, R4 ;  /* 0x00000004000d7305 */ /* 0x004e64000020f100 */
[----:B-1----:R-:W-:-:S13]  /*0ba0*/  ISETP.GE.AND P0, PT, R13, UR4, PT ;  /* 0x000000040d007c0c */ /* 0x002fda000bf06270 */
[----:B------:R-:W-:Y:S05]  /*0bb0*/  @P0 EXIT ;  /* 0x000000000000094d */ /* 0x000fea0003800000 */
[----:B------:R-:W0:Y:S01]  /*0bc0*/  LDC.64 R8, c[0x0][0x398] ;  /* 0x0000e600ff087b82 */ /* 0x000e220000000a00 */
[----:B------:R-:W2:Y:S01]  /*0bd0*/  LDG.E R15, desc[UR8][R2.64+0x4] ;  /* 0x00000408020f7981 */ /* 0x000ea2000c1e1900 */
[----:B------:R-:W1:Y:S03]  /*0be0*/  LDCU UR4, c[0x0][0x3ac] ;  /* 0x00007580ff0477ac */ /* 0x000e660008000800 */
[----:B------:R-:W2:Y:S03]  /*0bf0*/  LDG.E R16, desc[UR8][R2.64+0xc] ;  /* 0x00000c0802107981 */ /* 0x000ea6000c1e1900 */
[----:B------:R-:W3:Y:S01]  /*0c00*/  LDC.64 R4, c[0x0][0x3a0] ;  /* 0x0000e800ff047b82 */ /* 0x000ee20000000a00 */
[----:B------:R-:W4:Y:S04]  /*0c10*/  LDG.E R14, desc[UR8][R2.64] ;  /* 0x00000008020e7981 */ /* 0x000f28000c1e1900 */
[----:B------:R-:W4:Y:S04]  /*0c20*/  LDG.E R17, desc[UR8][R2.64+0x8] ;  /* 0x0000080802117981 */ /* 0x000f28000c1e1900 */
[----:B0-----:R-:W5:Y:S04]  /*0c30*/  LDG.E R19, desc[UR8][R8.64+0x4] ;  /* 0x0000040808137981 */ /* 0x001f68000c1e1900 */
[----:B------:R-:W3:Y:S04]  /*0c40*/  LDG.E R21, desc[UR8][R8.64+0x10] ;  /* 0x0000100808157981 */ /* 0x000ee8000c1e1900 */
[----:B------:R-:W3:Y:S04]  /*0c50*/  LDG.E R20, desc[UR8][R8.64] ;  /* 0x0000000808147981 */ /* 0x000ee8000c1e1900 */
[----:B------:R-:W3:Y:S04]  /*0c60*/  LDG.E R12, desc[UR8][R8.64+0xc] ;  /* 0x00000c08080c7981 */ /* 0x000ee8000c1e1900 */
[----:B------:R-:W3:Y:S04]  /*0c70*/  LDG.E R11, desc[UR8][R8.64+0x14] ;  /* 0x00001408080b7981 */ /* 0x000ee8000c1e1900 */
[----:B------:R0:W3:Y:S01]  /*0c80*/  LDG.E R10, desc[UR8][R8.64+0x8] ;  /* 0x00000808080a7981 */ /* 0x0000e2000c1e1900 */
[C-C-:B--2---:R-:W-:Y:S01]  /*0c90*/  FFMA R18, R16.reuse, -0.5, R15.reuse ;  /* 0xbf00000010127823 */ /* 0x144fe2000000000f */
[----:B------:R-:W-:Y:S01]  /*0ca0*/  FFMA R15, R16, 0.5, R15 ;  /* 0x3f000000100f7823 */ /* 0x000fe2000000000f */
[C-C-:B----4-:R-:W-:Y:S01]  /*0cb0*/  FFMA R3, R17.reuse, -0.5, R14.reuse ;  /* 0xbf00000011037823 */ /* 0x150fe2000000000e */
[----:B------:R-:W-:Y:S01]  /*0cc0*/  FFMA R17, R17, 0.5, R14 ;  /* 0x3f00000011117823 */ /* 0x000fe2000000000e */
[CC--:B-----5:R-:W-:Y:S01]  /*0cd0*/  FMUL R2, R18.reuse, R19.reuse ;  /* 0x0000001312027220 */ /* 0x0e0fe20000400000 */
[C---:B------:R-:W-:Y:S01]  /*0ce0*/  FMUL R14, R15.reuse, R19 ;  /* 0x000000130f0e7220 */ /* 0x040fe20000400000 */
[-C--:B---3--:R-:W-:Y:S01]  /*0cf0*/  FMUL R19, R18, R21.reuse ;  /* 0x0000001512137220 */ /* 0x088fe20000400000 */
[----:B------:R-:W-:Y:S01]  /*0d00*/  FMUL R15, R15, R21 ;  /* 0x000000150f0f7220 */ /* 0x000fe20000400000 */
[----:B-1----:R-:W-:-:S02]  /*0d10*/  IMAD R21, R13, UR4, RZ ;  /* 0x000000040d157c24 */ /* 0x002fc4000f8e02ff */
[-C--:B0-----:R-:W-:Y:S01]  /*0d20*/  FFMA R9, R3, R20.reuse, R2 ;  /* 0x0000001403097223 */ /* 0x081fe20000000002 */
[----:B------:R-:W-:Y:S01]  /*0d30*/  FFMA R13, R17, R20, R14 ;  /* 0x00000014110d7223 */ /* 0x000fe2000000000e */
[-C--:B------:R-:W-:Y:S01]  /*0d40*/  FFMA R2, R3, R12.reuse, R19 ;  /* 0x0000000c03027223 */ /* 0x080fe20000000013 */
[----:B------:R-:W-:Y:S01]  /*0d50*/  FFMA R12, R17, R12, R15 ;  /* 0x0000000c110c7223 */ /* 0x000fe2000000000f */
[----:B------:R-:W-:-:S04]  /*0d60*/  IMAD.WIDE R4, R21, 0x4, R4 ;  /* 0x0000000415047825 */ /* 0x000fc800078e0204 */
[----:B------:R-:W-:Y:S01]  /*0d70*/  FADD R3, R2, R11 ;  /* 0x0000000b02037221 */ /* 0x000fe20000000000 */
[----:B------:R-:W-:Y:S01]  /*0d80*/  FADD R11, R11, R12 ;  /* 0x0000000c0b0b7221 */ /* 0x000fe20000000000 */
[----:B------:R-:W-:Y:S01]  /*0d90*/  FADD R9, R9, R10 ;  /* 0x0000000a09097221 */ /* 0x000fe20000000000 */
[----:B------:R-:W-:Y:S01]  /*0da0*/  FADD R13, R10, R13 ;  /* 0x0000000d0a0d7221 */ /* 0x000fe20000000000 */
[----:B------:R-:W-:Y:S04]  /*0db0*/  STG.E desc[UR8][R4.64+0x14], R0 ;  /* 0x0000140004007986 */ /* 0x000fe8000c101908 */
[----:B------:R-:W-:Y:S04]  /*0dc0*/  STG.E desc[UR8][R4.64+0x18], R7 ;  /* 0x0000180704007986 */ /* 0x000fe8000c101908 */
[----:B------:R-:W-:Y:S04]  /*0dd0*/  STG.E desc[UR8][R4.64+0x1c], R6 ;  /* 0x00001c0604007986 */ /* 0x000fe8000c101908 */
[----:B------:R-:W-:Y:S04]  /*0de0*/  STG.E desc[UR8][R4.64+0x4], R9 ;  /* 0x0000040904007986 */ /* 0x000fe8000c101908 */
[----:B------:R-:W-:Y:S04]  /*0df0*/  STG.E desc[UR8][R4.64+0x8], R3 ;  /* 0x0000080304007986 */ /* 0x000fe8000c101908 */
[----:B------:R-:W-:Y:S04]  /*0e00*/  STG.E desc[UR8][R4.64+0xc], R13 ;  /* 0x00000c0d04007986 */ /* 0x000fe8000c101908 */
[----:B------:R-:W-:Y:S01]  /*0e10*/  STG.E desc[UR8][R4.64+0x10], R11 ;  /* 0x0000100b04007986 */ /* 0x000fe2000c101908 */
[----:B------:R-:W-:Y:S05]  /*0e20*/  EXIT ;  /* 0x000000000000794d */ /* 0x000fea0003800000 */
.L_x_26:
        /* <DEDUP_REMOVED lines=13> */
.L_x_30:


//--------------------- .text._Z16transpose_kernelPfiiS_i --------------------------
	.section	.text._Z16transpose_kernelPfiiS_i,"ax",@progbits
	.align	128
.text._Z16transpose_kernelPfiiS_i:
        .type           _Z16transpose_kernelPfiiS_i,@function
        .size           _Z16transpose_kernelPfiiS_i,(.L_x_31 - _Z16transpose_kernelPfiiS_i)
        .other          _Z16transpose_kernelPfiiS_i,@"STO_CUDA_ENTRY STV_DEFAULT"
_Z16transpose_kernelPfiiS_i:
        /* <DEDUP_REMOVED lines=8> */
[----:B------:R-:W0:Y:S01]  /*0080*/  LDC R7, c[0x0][0x38c] ;  /* 0x0000e300ff077b82 */ /* 0x000e220000000800 */
[----:B------:R-:W1:Y:S01]  /*0090*/  LDCU UR6, c[0x0][0x388] ;  /* 0x00007100ff0677ac */ /* 0x000e620008000800 */
[----:B------:R-:W2:Y:S01]  /*00a0*/  LDCU.64 UR4, c[0x0][0x358] ;  /* 0x00006b00ff0477ac */ /* 0x000ea20008000a00 */
[----:B0-----:R-:W-:-:S04]  /*00b0*/  IABS R5, R7 ;  /* 0x0000000700057213 */ /* 0x001fc80000000000 */
[----:B------:R-:W0:Y:S08]  /*00c0*/  I2F.RP R4, R5 ;  /* 0x0000000500047306 */ /* 0x000e300000209400 */
[----:B0-----:R-:W0:Y:S02]  /*00d0*/  MUFU.RCP R4, R4 ;  /* 0x0000000400047308 */ /* 0x001e240000001000 */
[----:B0-----:R-:W-:-:S06]  /*00e0*/  VIADD R2, R4, 0xffffffe ;  /* 0x0ffffffe04027836 */ /* 0x001fcc0000000000 */
[----:B------:R0:W3:Y:S02]  /*00f0*/  F2I.FTZ.U32.TRUNC.NTZ R3, R2 ;  /* 0x0000000200037305 */ /* 0x0000e4000021f000 */
[----:B0-----:R-:W-:Y:S02]  /*0100*/  HFMA2 R2, -RZ, RZ, 0, 0 ;  /* 0x00000000ff027431 */ /* 0x001fe400000001ff */
[----:B---3--:R-:W-:-:S04]  /*0110*/  IMAD.MOV R6, RZ, RZ, -R3 ;  /* 0x000000ffff067224 */ /* 0x008fc800078e0a03 */
[----:B------:R-:W-:Y:S01]  /*0120*/  IMAD R9, R6, R5, RZ ;  /* 0x0000000506097224 */ /* 0x000fe200078e02ff */
[----:B------:R-:W-:-:S03]  /*0130*/  IABS R6, R0 ;  /* 0x0000000000067213 */ /* 0x000fc60000000000 */
[----:B------:R-:W-:Y:S01]  /*0140*/  IMAD.HI.U32 R3, R3, R9, R2 ;  /* 0x0000000903037227 */ /* 0x000fe200078e0002 */
[----:B------:R-:W-:-:S04]  /*0150*/  LOP3.LUT R2, R0, R7, RZ, 0x3c, !PT ;  /* 0x0000000700027212 */ /* 0x000fc800078e3cff */
[----:B------:R-:W-:Y:S01]  /*0160*/  ISETP.GE.AND P1, PT, R2, RZ, PT ;  /* 0x000000ff0200720c */ /* 0x000fe20003f26270 */
[----:B------:R-:W-:-:S04]  /*0170*/  IMAD.HI.U32 R3, R3, R6, RZ ;  /* 0x0000000603037227 */ /* 0x000fc800078e00ff */
[----:B------:R-:W-:-:S04]  /*0180*/  IMAD.MOV R4, RZ, RZ, -R3 ;  /* 0x000000ffff047224 */ /* 0x000fc800078e0a03 */
[----:B------:R-:W-:-:S05]  /*0190*/  IMAD R4, R5, R4, R6 ;  /* 0x0000000405047224 */ /* 0x000fca00078e0206 */
[----:B------:R-:W-:-:S13]  /*01a0*/  ISETP.GT.U32.AND P2, PT, R5, R4, PT ;  /* 0x000000040500720c */ /* 0x000fda0003f44070 */
[-C--:B------:R-:W-:Y:S01]  /*01b0*/  @!P2 IADD3 R4, PT, PT, R4, -R5.reuse, RZ ;  /* 0x800000050404a210 */ /* 0x080fe20007ffe0ff */
[----:B------:R-:W-:Y:S01]  /*01c0*/  @!P2 VIADD R3, R3, 0x1 ;  /* 0x000000010303a836 */ /* 0x000fe20000000000 */
[----:B------:R-:W-:Y:S02]  /*01d0*/  ISETP.NE.AND P2, PT, R7, RZ, PT ;  /* 0x000000ff0700720c */ /* 0x000fe40003f45270 */
[----:B------:R-:W-:-:S13]  /*01e0*/  ISETP.GE.U32.AND P0, PT, R4, R5, PT ;  /* 0x000000050400720c */ /* 0x000fda0003f06070 */
[----:B------:R-:W-:-:S05]  /*01f0*/  @P0 IADD3 R3, PT, PT, R3, 0x1, RZ ;  /* 0x0000000103030810 */ /* 0x000fca0007ffe0ff */
[----:B------:R-:W-:Y:S02]  /*0200*/  IMAD.MOV.U32 R4, RZ, RZ, R3 ;  /* 0x000000ffff047224 */ /* 0x000fe400078e0003 */
[----:B------:R-:W0:Y:S03]  /*0210*/  LDC.64 R2, c[0x0][0x380] ;  /* 0x0000e000ff027b82 */ /* 0x000e260000000a00 */
[----:B------:R-:W-:Y:S02]  /*0220*/  @!P1 IADD3 R4, PT, PT, -R4, RZ, RZ ;  /* 0x000000ff04049210 */ /* 0x000fe40007ffe1ff */
[----:B------:R-:W-:-:S04]  /*0230*/  @!P2 LOP3.LUT R4, RZ, R7, RZ, 0x33, !PT ;  /* 0x00000007ff04a212 */ /* 0x000fc800078e33ff */
[----:B------:R-:W-:-:S05]  /*0240*/  IADD3 R5, PT, PT, -R4, RZ, RZ ;  /* 0x000000ff04057210 */ /* 0x000fca0007ffe1ff */
[----:B------:R-:W-:-:S04]  /*0250*/  IMAD R5, R7, R5, R0 ;  /* 0x0000000507057224 */ /* 0x000fc800078e0200 */
[----:B-1----:R-:W-:-:S04]  /*0260*/  IMAD R5, R5, UR6, R4 ;  /* 0x0000000605057c24 */ /* 0x002fc8000f8e0204 */
[----:B0-----:R-:W-:Y:S02]  /*0270*/  IMAD.WIDE R2, R5, 0x4, R2 ;  /* 0x0000000405027825 */ /* 0x001fe400078e0202 */
[----:B------:R-:W0:Y:S04]  /*0280*/  LDC.64 R4, c[0x0][0x390] ;  /* 0x0000e400ff047b82 */ /* 0x000e280000000a00 */
[----:B--2---:R-:W2:Y:S01]  /*0290*/  LDG.E R3, desc[UR4][R2.64] ;  /* 0x0000000402037981 */ /* 0x004ea2000c1e1900 */
[----:B0-----:R-:W-:-:S05]  /*02a0*/  IMAD.WIDE R4, R0, 0x4, R4 ;  /* 0x0000000400047825 */ /* 0x001fca00078e0204 */
[----:B--2---:R-:W-:Y:S01]  /*02b0*/  STG.E desc[UR4][R4.64], R3 ;  /* 0x0000000304007986 */ /* 0x004fe2000c101904 */
[----:B------:R-:W-:Y:S05]  /*02c0*/  EXIT ;  /* 0x000000000000794d */ /* 0x000fea0003800000 */
.L_x_27:
        /* <DEDUP_REMOVED lines=11> */
.L_x_31:


//--------------------- .nv.shared.reserved.0     --------------------------
	.section	.nv.shared.reserved.0,"aw",@nobits
	.weak		__nv_reservedSMEM_offset_0_alias
	.size		__nv_reservedSMEM_offset_0_alias, 0, 64
	.other		__nv_reservedSMEM_offset_0_alias,@"STO_CUDA_RESERVED_SHARED STV_DEFAULT"
__nv_reservedSMEM_offset_0_alias:
	.zero		0
	.zero		64


//--------------------- .nv.constant0._Z15fast_nms_kernelPfifi --------------------------
	.section	.nv.constant0._Z15fast_nms_kernelPfifi,"a",@progbits
	.sectionflags	@""
	.align	4
.nv.constant0._Z15fast_nms_kernelPfifi:
	.zero		916


//--------------------- .nv.constant0._Z13decode_kernelPfiifS_S_ii --------------------------
	.section	.nv.constant0._Z13decode_kernelPfiifS_S_ii,"a",@progbits
	.sectionflags	@""
	.align	4
.nv.constant0._Z13decode_kernelPfiifS_S_ii:
	.zero		944


//--------------------- .nv.constant0._Z16transpose_kernelPfiiS_i --------------------------
	.section	.nv.constant0._Z16transpose_kernelPfiiS_i,"a",@progbits
	.sectionflags	@""
	.align	4
.nv.constant0._Z16transpose_kernelPfiiS_i:
	.zero		924


//--------------------- SYMBOLS --------------------------

	.type		.nv.reservedSmem.offset0,@object
	.size		.nv.reservedSmem.offset0,0x4
